//
// Generated by NVIDIA NVVM Compiler
//
// Compiler Build ID: CL-36424714
// Cuda compilation tools, release 13.0, V13.0.88
// Based on NVVM 20.0.0
//

.version 9.0
.target sm_100
.address_size 64

	// .globl	_Z5hellov
.extern .func  (.param .b32 func_retval0) vprintf
(
	.param .b64 vprintf_param_0,
	.param .b64 vprintf_param_1
)
;
.global .align 1 .b8 $str[32] = {72, 101, 108, 108, 111, 32, 102, 114, 111, 109, 32, 98, 108, 111, 99, 107, 32, 37, 100, 44, 32, 116, 104, 114, 101, 97, 100, 32, 37, 100, 10};

.visible .entry _Z5hellov()
{
	.local .align 8 .b8 	__local_depot0[8];
	.reg .b64 	%SP;
	.reg .b64 	%SPL;
	.reg .b32 	%r<5>;
	.reg .b64 	%rd<5>;

	mov.u64 	%SPL, __local_depot0;
	cvta.local.u64 	%SP, %SPL;
	add.u64 	%rd1, %SP, 0;
	add.u64 	%rd2, %SPL, 0;
	mov.u32 	%r1, %ctaid.x;
	mov.u32 	%r2, %tid.x;
	st.local.v2.u32 	[%rd2], {%r1, %r2};
	mov.u64 	%rd3, $str;
	cvta.global.u64 	%rd4, %rd3;
	{ // callseq 0, 0
	.param .b64 param0;
	st.param.b64 	[param0], %rd4;
	.param .b64 param1;
	st.param.b64 	[param1], %rd1;
	.param .b32 retval0;
	call.uni (retval0), 
	vprintf, 
	(
	param0, 
	param1
	);
	ld.param.b32 	%r3, [retval0];
	} // callseq 0
	ret;

}
	// .globl	_Z7kernel1iiiPK13__nv_bfloat16S1_PS_
.visible .entry _Z7kernel1iiiPK13__nv_bfloat16S1_PS_(
	.param .u32 _Z7kernel1iiiPK13__nv_bfloat16S1_PS__param_0,
	.param .u32 _Z7kernel1iiiPK13__nv_bfloat16S1_PS__param_1,
	.param .u32 _Z7kernel1iiiPK13__nv_bfloat16S1_PS__param_2,
	.param .u64 .ptr .align 1 _Z7kernel1iiiPK13__nv_bfloat16S1_PS__param_3,
	.param .u64 .ptr .align 1 _Z7kernel1iiiPK13__nv_bfloat16S1_PS__param_4,
	.param .u64 .ptr .align 1 _Z7kernel1iiiPK13__nv_bfloat16S1_PS__param_5
)
{
	.reg .pred 	%p<13>;
	.reg .b16 	%rs<205>;
	.reg .b32 	%r<158>;
	.reg .b64 	%rd<132>;
	.reg .b64 	%fd<2>;

	ld.param.u32 	%r79, [_Z7kernel1iiiPK13__nv_bfloat16S1_PS__param_0];
	ld.param.u32 	%r80, [_Z7kernel1iiiPK13__nv_bfloat16S1_PS__param_1];
	ld.param.u32 	%r78, [_Z7kernel1iiiPK13__nv_bfloat16S1_PS__param_2];
	mov.u32 	%r81, %ctaid.x;
	mov.u32 	%r82, %ntid.x;
	mov.u32 	%r83, %tid.x;
	mad.lo.s32 	%r1, %r81, %r82, %r83;
	mov.u32 	%r84, %ctaid.y;
	mov.u32 	%r85, %ntid.y;
	mul.lo.s32 	%r2, %r84, %r85;
	mov.u32 	%r3, %tid.y;
	add.s32 	%r86, %r2, %r3;
	setp.ge.u32 	%p1, %r1, %r79;
	setp.ge.u32 	%p2, %r86, %r80;
	or.pred  	%p3, %p1, %p2;
	@%p3 bra 	$L__BB1_15;
	mov.f64 	%fd1, 0d0000000000000000;
	// begin inline asm
	{  cvt.rn.bf16.f64 %rs204, %fd1;}

	// end inline asm
	setp.lt.s32 	%p4, %r78, 1;
	@%p4 bra 	$L__BB1_14;
	mul.lo.s32 	%r5, %r78, %r1;
	setp.lt.u32 	%p5, %r78, 16;
	mov.b32 	%r153, 0;
	@%p5 bra 	$L__BB1_5;
	and.b32  	%r88, %r78, 2147483632;
	neg.s32 	%r151, %r88;
	add.s32 	%r89, %r3, %r80;
	add.s32 	%r150, %r89, %r2;
	shl.b32 	%r90, %r80, 1;
	add.s32 	%r149, %r86, %r90;
	mad.lo.s32 	%r148, %r80, 3, %r86;
	shl.b32 	%r91, %r80, 2;
	add.s32 	%r147, %r86, %r91;
	mad.lo.s32 	%r146, %r80, 5, %r86;
	mad.lo.s32 	%r145, %r80, 6, %r86;
	mad.lo.s32 	%r144, %r80, 7, %r86;
	shl.b32 	%r92, %r80, 3;
	add.s32 	%r143, %r86, %r92;
	mad.lo.s32 	%r142, %r80, 9, %r86;
	mad.lo.s32 	%r141, %r80, 10, %r86;
	mad.lo.s32 	%r140, %r80, 11, %r86;
	mad.lo.s32 	%r139, %r80, 12, %r86;
	mad.lo.s32 	%r138, %r80, 13, %r86;
	mad.lo.s32 	%r137, %r80, 14, %r86;
	mad.lo.s32 	%r136, %r80, 15, %r86;
	add.s32 	%r134, %r5, 7;
	mov.u32 	%r135, %r86;
$L__BB1_4:
	.pragma "nounroll";
	ld.param.u64 	%rd129, [_Z7kernel1iiiPK13__nv_bfloat16S1_PS__param_4];
	ld.param.u64 	%rd127, [_Z7kernel1iiiPK13__nv_bfloat16S1_PS__param_3];
	and.b32  	%r153, %r78, 2147483632;
	add.s32 	%r93, %r134, -7;
	cvta.to.global.u64 	%rd6, %rd127;
	mul.wide.u32 	%rd7, %r93, 2;
	add.s64 	%rd8, %rd6, %rd7;
	cvta.to.global.u64 	%rd9, %rd129;
	mul.wide.u32 	%rd10, %r135, 2;
	add.s64 	%rd11, %rd9, %rd10;
	ld.global.u16 	%rs18, [%rd8];
	ld.global.u16 	%rs19, [%rd11];
	// begin inline asm
	{ mul.bf16 %rs17,%rs18,%rs19; }

	// end inline asm
	// begin inline asm
	{ add.bf16 %rs20,%rs204,%rs17; }

	// end inline asm
	add.s32 	%r94, %r134, -6;
	mul.wide.u32 	%rd12, %r94, 2;
	add.s64 	%rd13, %rd6, %rd12;
	mul.wide.u32 	%rd14, %r150, 2;
	add.s64 	%rd15, %rd9, %rd14;
	ld.global.u16 	%rs24, [%rd13];
	ld.global.u16 	%rs25, [%rd15];
	// begin inline asm
	{ mul.bf16 %rs23,%rs24,%rs25; }

	// end inline asm
	// begin inline asm
	{ add.bf16 %rs26,%rs20,%rs23; }

	// end inline asm
	add.s32 	%r95, %r134, -5;
	mul.wide.u32 	%rd16, %r95, 2;
	add.s64 	%rd17, %rd6, %rd16;
	mul.wide.u32 	%rd18, %r149, 2;
	add.s64 	%rd19, %rd9, %rd18;
	ld.global.u16 	%rs30, [%rd17];
	ld.global.u16 	%rs31, [%rd19];
	// begin inline asm
	{ mul.bf16 %rs29,%rs30,%rs31; }

	// end inline asm
	// begin inline asm
	{ add.bf16 %rs32,%rs26,%rs29; }

	// end inline asm
	add.s32 	%r96, %r134, -4;
	mul.wide.u32 	%rd20, %r96, 2;
	add.s64 	%rd21, %rd6, %rd20;
	mul.wide.u32 	%rd22, %r148, 2;
	add.s64 	%rd23, %rd9, %rd22;
	ld.global.u16 	%rs36, [%rd21];
	ld.global.u16 	%rs37, [%rd23];
	// begin inline asm
	{ mul.bf16 %rs35,%rs36,%rs37; }

	// end inline asm
	// begin inline asm
	{ add.bf16 %rs38,%rs32,%rs35; }

	// end inline asm
	add.s32 	%r97, %r134, -3;
	mul.wide.u32 	%rd24, %r97, 2;
	add.s64 	%rd25, %rd6, %rd24;
	mul.wide.u32 	%rd26, %r147, 2;
	add.s64 	%rd27, %rd9, %rd26;
	ld.global.u16 	%rs42, [%rd25];
	ld.global.u16 	%rs43, [%rd27];
	// begin inline asm
	{ mul.bf16 %rs41,%rs42,%rs43; }

	// end inline asm
	// begin inline asm
	{ add.bf16 %rs44,%rs38,%rs41; }

	// end inline asm
	add.s32 	%r98, %r134, -2;
	mul.wide.u32 	%rd28, %r98, 2;
	add.s64 	%rd29, %rd6, %rd28;
	mul.wide.u32 	%rd30, %r146, 2;
	add.s64 	%rd31, %rd9, %rd30;
	ld.global.u16 	%rs48, [%rd29];
	ld.global.u16 	%rs49, [%rd31];
	// begin inline asm
	{ mul.bf16 %rs47,%rs48,%rs49; }

	// end inline asm
	// begin inline asm
	{ add.bf16 %rs50,%rs44,%rs47; }

	// end inline asm
	add.s32 	%r99, %r134, -1;
	mul.wide.u32 	%rd32, %r99, 2;
	add.s64 	%rd33, %rd6, %rd32;
	mul.wide.u32 	%rd34, %r145, 2;
	add.s64 	%rd35, %rd9, %rd34;
	ld.global.u16 	%rs54, [%rd33];
	ld.global.u16 	%rs55, [%rd35];
	// begin inline asm
	{ mul.bf16 %rs53,%rs54,%rs55; }

	// end inline asm
	// begin inline asm
	{ add.bf16 %rs56,%rs50,%rs53; }

	// end inline asm
	add.s32 	%r100, %r134, 8;
	mul.wide.u32 	%rd36, %r134, 2;
	add.s64 	%rd37, %rd6, %rd36;
	mul.wide.u32 	%rd38, %r144, 2;
	add.s64 	%rd39, %rd9, %rd38;
	ld.global.u16 	%rs60, [%rd37];
	ld.global.u16 	%rs61, [%rd39];
	// begin inline asm
	{ mul.bf16 %rs59,%rs60,%rs61; }

	// end inline asm
	// begin inline asm
	{ add.bf16 %rs62,%rs56,%rs59; }

	// end inline asm
	add.s32 	%r101, %r134, 1;
	mul.wide.u32 	%rd40, %r101, 2;
	add.s64 	%rd41, %rd6, %rd40;
	mul.wide.u32 	%rd42, %r143, 2;
	add.s64 	%rd43, %rd9, %rd42;
	ld.global.u16 	%rs66, [%rd41];
	ld.global.u16 	%rs67, [%rd43];
	// begin inline asm
	{ mul.bf16 %rs65,%rs66,%rs67; }

	// end inline asm
	// begin inline asm
	{ add.bf16 %rs68,%rs62,%rs65; }

	// end inline asm
	add.s32 	%r102, %r134, 2;
	mul.wide.u32 	%rd44, %r102, 2;
	add.s64 	%rd45, %rd6, %rd44;
	mul.wide.u32 	%rd46, %r142, 2;
	add.s64 	%rd47, %rd9, %rd46;
	ld.global.u16 	%rs72, [%rd45];
	ld.global.u16 	%rs73, [%rd47];
	// begin inline asm
	{ mul.bf16 %rs71,%rs72,%rs73; }

	// end inline asm
	// begin inline asm
	{ add.bf16 %rs74,%rs68,%rs71; }

	// end inline asm
	add.s32 	%r103, %r134, 3;
	mul.wide.u32 	%rd48, %r103, 2;
	add.s64 	%rd49, %rd6, %rd48;
	mul.wide.u32 	%rd50, %r141, 2;
	add.s64 	%rd51, %rd9, %rd50;
	ld.global.u16 	%rs78, [%rd49];
	ld.global.u16 	%rs79, [%rd51];
	// begin inline asm
	{ mul.bf16 %rs77,%rs78,%rs79; }

	// end inline asm
	// begin inline asm
	{ add.bf16 %rs80,%rs74,%rs77; }

	// end inline asm
	add.s32 	%r104, %r134, 4;
	mul.wide.u32 	%rd52, %r104, 2;
	add.s64 	%rd53, %rd6, %rd52;
	mul.wide.u32 	%rd54, %r140, 2;
	add.s64 	%rd55, %rd9, %rd54;
	ld.global.u16 	%rs84, [%rd53];
	ld.global.u16 	%rs85, [%rd55];
	// begin inline asm
	{ mul.bf16 %rs83,%rs84,%rs85; }

	// end inline asm
	// begin inline asm
	{ add.bf16 %rs86,%rs80,%rs83; }

	// end inline asm
	add.s32 	%r105, %r134, 5;
	mul.wide.u32 	%rd56, %r105, 2;
	add.s64 	%rd57, %rd6, %rd56;
	mul.wide.u32 	%rd58, %r139, 2;
	add.s64 	%rd59, %rd9, %rd58;
	ld.global.u16 	%rs90, [%rd57];
	ld.global.u16 	%rs91, [%rd59];
	// begin inline asm
	{ mul.bf16 %rs89,%rs90,%rs91; }

	// end inline asm
	// begin inline asm
	{ add.bf16 %rs92,%rs86,%rs89; }

	// end inline asm
	add.s32 	%r106, %r134, 6;
	mul.wide.u32 	%rd60, %r106, 2;
	add.s64 	%rd61, %rd6, %rd60;
	mul.wide.u32 	%rd62, %r138, 2;
	add.s64 	%rd63, %rd9, %rd62;
	ld.global.u16 	%rs96, [%rd61];
	ld.global.u16 	%rs97, [%rd63];
	// begin inline asm
	{ mul.bf16 %rs95,%rs96,%rs97; }

	// end inline asm
	// begin inline asm
	{ add.bf16 %rs98,%rs92,%rs95; }

	// end inline asm
	add.s32 	%r107, %r134, 7;
	mul.wide.u32 	%rd64, %r107, 2;
	add.s64 	%rd65, %rd6, %rd64;
	mul.wide.u32 	%rd66, %r137, 2;
	add.s64 	%rd67, %rd9, %rd66;
	ld.global.u16 	%rs102, [%rd65];
	ld.global.u16 	%rs103, [%rd67];
	// begin inline asm
	{ mul.bf16 %rs101,%rs102,%rs103; }

	// end inline asm
	// begin inline asm
	{ add.bf16 %rs104,%rs98,%rs101; }

	// end inline asm
	mul.wide.u32 	%rd68, %r100, 2;
	add.s64 	%rd69, %rd6, %rd68;
	mul.wide.u32 	%rd70, %r136, 2;
	add.s64 	%rd71, %rd9, %rd70;
	ld.global.u16 	%rs108, [%rd69];
	ld.global.u16 	%rs109, [%rd71];
	// begin inline asm
	{ mul.bf16 %rs107,%rs108,%rs109; }

	// end inline asm
	// begin inline asm
	{ add.bf16 %rs204,%rs104,%rs107; }

	// end inline asm
	add.s32 	%r151, %r151, 16;
	shl.b32 	%r108, %r80, 4;
	add.s32 	%r150, %r150, %r108;
	add.s32 	%r149, %r149, %r108;
	add.s32 	%r148, %r148, %r108;
	add.s32 	%r147, %r147, %r108;
	add.s32 	%r146, %r146, %r108;
	add.s32 	%r145, %r145, %r108;
	add.s32 	%r144, %r144, %r108;
	add.s32 	%r143, %r143, %r108;
	add.s32 	%r142, %r142, %r108;
	add.s32 	%r141, %r141, %r108;
	add.s32 	%r140, %r140, %r108;
	add.s32 	%r139, %r139, %r108;
	add.s32 	%r138, %r138, %r108;
	add.s32 	%r137, %r137, %r108;
	add.s32 	%r136, %r136, %r108;
	add.s32 	%r135, %r135, %r108;
	add.s32 	%r134, %r134, 16;
	setp.ne.s32 	%p6, %r151, 0;
	@%p6 bra 	$L__BB1_4;
$L__BB1_5:
	and.b32  	%r61, %r78, 15;
	setp.eq.s32 	%p7, %r61, 0;
	@%p7 bra 	$L__BB1_14;
	ld.param.u64 	%rd130, [_Z7kernel1iiiPK13__nv_bfloat16S1_PS__param_4];
	ld.param.u64 	%rd128, [_Z7kernel1iiiPK13__nv_bfloat16S1_PS__param_3];
	cvta.to.global.u64 	%rd1, %rd130;
	cvta.to.global.u64 	%rd2, %rd128;
	and.b32  	%r62, %r78, 7;
	setp.lt.u32 	%p8, %r61, 8;
	@%p8 bra 	$L__BB1_8;
	add.s32 	%r109, %r153, %r5;
	mul.wide.u32 	%rd72, %r109, 2;
	add.s64 	%rd73, %rd2, %rd72;
	mad.lo.s32 	%r110, %r153, %r80, %r86;
	mul.wide.u32 	%rd74, %r110, 2;
	add.s64 	%rd75, %rd1, %rd74;
	ld.global.u16 	%rs115, [%rd73];
	ld.global.u16 	%rs116, [%rd75];
	// begin inline asm
	{ mul.bf16 %rs114,%rs115,%rs116; }

	// end inline asm
	// begin inline asm
	{ add.bf16 %rs117,%rs204,%rs114; }

	// end inline asm
	add.s32 	%r111, %r109, 1;
	mul.wide.u32 	%rd76, %r111, 2;
	add.s64 	%rd77, %rd2, %rd76;
	add.s32 	%r112, %r110, %r80;
	mul.wide.u32 	%rd78, %r112, 2;
	add.s64 	%rd79, %rd1, %rd78;
	ld.global.u16 	%rs121, [%rd77];
	ld.global.u16 	%rs122, [%rd79];
	// begin inline asm
	{ mul.bf16 %rs120,%rs121,%rs122; }

	// end inline asm
	// begin inline asm
	{ add.bf16 %rs123,%rs117,%rs120; }

	// end inline asm
	add.s32 	%r113, %r109, 2;
	mul.wide.u32 	%rd80, %r113, 2;
	add.s64 	%rd81, %rd2, %rd80;
	add.s32 	%r114, %r112, %r80;
	mul.wide.u32 	%rd82, %r114, 2;
	add.s64 	%rd83, %rd1, %rd82;
	ld.global.u16 	%rs127, [%rd81];
	ld.global.u16 	%rs128, [%rd83];
	// begin inline asm
	{ mul.bf16 %rs126,%rs127,%rs128; }

	// end inline asm
	// begin inline asm
	{ add.bf16 %rs129,%rs123,%rs126; }

	// end inline asm
	add.s32 	%r115, %r109, 3;
	mul.wide.u32 	%rd84, %r115, 2;
	add.s64 	%rd85, %rd2, %rd84;
	add.s32 	%r116, %r114, %r80;
	mul.wide.u32 	%rd86, %r116, 2;
	add.s64 	%rd87, %rd1, %rd86;
	ld.global.u16 	%rs133, [%rd85];
	ld.global.u16 	%rs134, [%rd87];
	// begin inline asm
	{ mul.bf16 %rs132,%rs133,%rs134; }

	// end inline asm
	// begin inline asm
	{ add.bf16 %rs135,%rs129,%rs132; }

	// end inline asm
	add.s32 	%r117, %r109, 4;
	mul.wide.u32 	%rd88, %r117, 2;
	add.s64 	%rd89, %rd2, %rd88;
	add.s32 	%r118, %r116, %r80;
	mul.wide.u32 	%rd90, %r118, 2;
	add.s64 	%rd91, %rd1, %rd90;
	ld.global.u16 	%rs139, [%rd89];
	ld.global.u16 	%rs140, [%rd91];
	// begin inline asm
	{ mul.bf16 %rs138,%rs139,%rs140; }

	// end inline asm
	// begin inline asm
	{ add.bf16 %rs141,%rs135,%rs138; }

	// end inline asm
	add.s32 	%r119, %r109, 5;
	mul.wide.u32 	%rd92, %r119, 2;
	add.s64 	%rd93, %rd2, %rd92;
	add.s32 	%r120, %r118, %r80;
	mul.wide.u32 	%rd94, %r120, 2;
	add.s64 	%rd95, %rd1, %rd94;
	ld.global.u16 	%rs145, [%rd93];
	ld.global.u16 	%rs146, [%rd95];
	// begin inline asm
	{ mul.bf16 %rs144,%rs145,%rs146; }

	// end inline asm
	// begin inline asm
	{ add.bf16 %rs147,%rs141,%rs144; }

	// end inline asm
	add.s32 	%r121, %r109, 6;
	mul.wide.u32 	%rd96, %r121, 2;
	add.s64 	%rd97, %rd2, %rd96;
	add.s32 	%r122, %r120, %r80;
	mul.wide.u32 	%rd98, %r122, 2;
	add.s64 	%rd99, %rd1, %rd98;
	ld.global.u16 	%rs151, [%rd97];
	ld.global.u16 	%rs152, [%rd99];
	// begin inline asm
	{ mul.bf16 %rs150,%rs151,%rs152; }

	// end inline asm
	// begin inline asm
	{ add.bf16 %rs153,%rs147,%rs150; }

	// end inline asm
	add.s32 	%r123, %r109, 7;
	mul.wide.u32 	%rd100, %r123, 2;
	add.s64 	%rd101, %rd2, %rd100;
	add.s32 	%r124, %r122, %r80;
	mul.wide.u32 	%rd102, %r124, 2;
	add.s64 	%rd103, %rd1, %rd102;
	ld.global.u16 	%rs157, [%rd101];
	ld.global.u16 	%rs158, [%rd103];
	// begin inline asm
	{ mul.bf16 %rs156,%rs157,%rs158; }

	// end inline asm
	// begin inline asm
	{ add.bf16 %rs204,%rs153,%rs156; }

	// end inline asm
	add.s32 	%r153, %r153, 8;
$L__BB1_8:
	setp.eq.s32 	%p9, %r62, 0;
	@%p9 bra 	$L__BB1_14;
	and.b32  	%r65, %r78, 3;
	setp.lt.u32 	%p10, %r62, 4;
	@%p10 bra 	$L__BB1_11;
	add.s32 	%r125, %r153, %r5;
	mul.wide.u32 	%rd104, %r125, 2;
	add.s64 	%rd105, %rd2, %rd104;
	mad.lo.s32 	%r126, %r153, %r80, %r86;
	mul.wide.u32 	%rd106, %r126, 2;
	add.s64 	%rd107, %rd1, %rd106;
	ld.global.u16 	%rs164, [%rd105];
	ld.global.u16 	%rs165, [%rd107];
	// begin inline asm
	{ mul.bf16 %rs163,%rs164,%rs165; }

	// end inline asm
	// begin inline asm
	{ add.bf16 %rs166,%rs204,%rs163; }

	// end inline asm
	add.s32 	%r127, %r125, 1;
	mul.wide.u32 	%rd108, %r127, 2;
	add.s64 	%rd109, %rd2, %rd108;
	add.s32 	%r128, %r126, %r80;
	mul.wide.u32 	%rd110, %r128, 2;
	add.s64 	%rd111, %rd1, %rd110;
	ld.global.u16 	%rs170, [%rd109];
	ld.global.u16 	%rs171, [%rd111];
	// begin inline asm
	{ mul.bf16 %rs169,%rs170,%rs171; }

	// end inline asm
	// begin inline asm
	{ add.bf16 %rs172,%rs166,%rs169; }

	// end inline asm
	add.s32 	%r129, %r125, 2;
	mul.wide.u32 	%rd112, %r129, 2;
	add.s64 	%rd113, %rd2, %rd112;
	add.s32 	%r130, %r128, %r80;
	mul.wide.u32 	%rd114, %r130, 2;
	add.s64 	%rd115, %rd1, %rd114;
	ld.global.u16 	%rs176, [%rd113];
	ld.global.u16 	%rs177, [%rd115];
	// begin inline asm
	{ mul.bf16 %rs175,%rs176,%rs177; }

	// end inline asm
	// begin inline asm
	{ add.bf16 %rs178,%rs172,%rs175; }

	// end inline asm
	add.s32 	%r131, %r125, 3;
	mul.wide.u32 	%rd116, %r131, 2;
	add.s64 	%rd117, %rd2, %rd116;
	add.s32 	%r132, %r130, %r80;
	mul.wide.u32 	%rd118, %r132, 2;
	add.s64 	%rd119, %rd1, %rd118;
	ld.global.u16 	%rs182, [%rd117];
	ld.global.u16 	%rs183, [%rd119];
	// begin inline asm
	{ mul.bf16 %rs181,%rs182,%rs183; }

	// end inline asm
	// begin inline asm
	{ add.bf16 %rs204,%rs178,%rs181; }

	// end inline asm
	add.s32 	%r153, %r153, 4;
$L__BB1_11:
	setp.eq.s32 	%p11, %r65, 0;
	@%p11 bra 	$L__BB1_14;
	mad.lo.s32 	%r157, %r153, %r80, %r86;
	add.s32 	%r156, %r153, %r5;
	neg.s32 	%r155, %r65;
$L__BB1_13:
	.pragma "nounroll";
	mul.wide.u32 	%rd120, %r156, 2;
	add.s64 	%rd121, %rd2, %rd120;
	mul.wide.u32 	%rd122, %r157, 2;
	add.s64 	%rd123, %rd1, %rd122;
	ld.global.u16 	%rs188, [%rd121];
	ld.global.u16 	%rs189, [%rd123];
	// begin inline asm
	{ mul.bf16 %rs187,%rs188,%rs189; }

	// end inline asm
	// begin inline asm
	{ add.bf16 %rs204,%rs204,%rs187; }

	// end inline asm
	add.s32 	%r157, %r157, %r80;
	add.s32 	%r156, %r156, 1;
	add.s32 	%r155, %r155, 1;
	setp.ne.s32 	%p12, %r155, 0;
	@%p12 bra 	$L__BB1_13;
$L__BB1_14:
	ld.param.u64 	%rd131, [_Z7kernel1iiiPK13__nv_bfloat16S1_PS__param_5];
	mad.lo.s32 	%r133, %r80, %r1, %r86;
	cvta.to.global.u64 	%rd124, %rd131;
	mul.wide.u32 	%rd125, %r133, 2;
	add.s64 	%rd126, %rd124, %rd125;
	ld.global.u16 	%rs195, [%rd126];
	// begin inline asm
	{ add.bf16 %rs193,%rs204,%rs195; }

	// end inline asm
	st.global.u16 	[%rd126], %rs193;
$L__BB1_15:
	ret;

}
	// .globl	_Z7kernel2ILj32EEviiiPK13__nv_bfloat16S2_PS0_
.visible .entry _Z7kernel2ILj32EEviiiPK13__nv_bfloat16S2_PS0_(
	.param .u32 _Z7kernel2ILj32EEviiiPK13__nv_bfloat16S2_PS0__param_0,
	.param .u32 _Z7kernel2ILj32EEviiiPK13__nv_bfloat16S2_PS0__param_1,
	.param .u32 _Z7kernel2ILj32EEviiiPK13__nv_bfloat16S2_PS0__param_2,
	.param .u64 .ptr .align 1 _Z7kernel2ILj32EEviiiPK13__nv_bfloat16S2_PS0__param_3,
	.param .u64 .ptr .align 1 _Z7kernel2ILj32EEviiiPK13__nv_bfloat16S2_PS0__param_4,
	.param .u64 .ptr .align 1 _Z7kernel2ILj32EEviiiPK13__nv_bfloat16S2_PS0__param_5
)
{
	.reg .pred 	%p<13>;
	.reg .b16 	%rs<205>;
	.reg .b32 	%r<172>;
	.reg .b64 	%rd<126>;
	.reg .b64 	%fd<2>;

	ld.param.u32 	%r80, [_Z7kernel2ILj32EEviiiPK13__nv_bfloat16S2_PS0__param_0];
	ld.param.u32 	%r81, [_Z7kernel2ILj32EEviiiPK13__nv_bfloat16S2_PS0__param_1];
	ld.param.u32 	%r79, [_Z7kernel2ILj32EEviiiPK13__nv_bfloat16S2_PS0__param_2];
	ld.param.u64 	%rd4, [_Z7kernel2ILj32EEviiiPK13__nv_bfloat16S2_PS0__param_3];
	ld.param.u64 	%rd5, [_Z7kernel2ILj32EEviiiPK13__nv_bfloat16S2_PS0__param_4];
	cvta.to.global.u64 	%rd1, %rd5;
	cvta.to.global.u64 	%rd2, %rd4;
	mov.u32 	%r82, %ctaid.x;
	shl.b32 	%r83, %r82, 5;
	mov.u32 	%r84, %tid.x;
	shr.u32 	%r85, %r84, 5;
	or.b32  	%r1, %r83, %r85;
	mov.u32 	%r86, %ctaid.y;
	shl.b32 	%r2, %r86, 5;
	and.b32  	%r3, %r84, 31;
	or.b32  	%r87, %r2, %r3;
	setp.ge.u32 	%p1, %r1, %r80;
	setp.ge.u32 	%p2, %r87, %r81;
	or.pred  	%p3, %p1, %p2;
	@%p3 bra 	$L__BB2_15;
	mov.f64 	%fd1, 0d0000000000000000;
	// begin inline asm
	{  cvt.rn.bf16.f64 %rs204, %fd1;}

	// end inline asm
	setp.lt.s32 	%p4, %r79, 1;
	@%p4 bra 	$L__BB2_14;
	mul.lo.s32 	%r5, %r79, %r1;
	and.b32  	%r6, %r79, 15;
	setp.lt.u32 	%p5, %r79, 16;
	mov.b32 	%r167, 0;
	@%p5 bra 	$L__BB2_5;
	and.b32  	%r167, %r79, 2147483632;
	neg.s32 	%r165, %r167;
	add.s32 	%r89, %r81, %r2;
	add.s32 	%r164, %r89, %r3;
	shl.b32 	%r10, %r81, 4;
	shl.b32 	%r90, %r81, 1;
	add.s32 	%r91, %r2, %r90;
	add.s32 	%r163, %r91, %r3;
	mad.lo.s32 	%r92, %r81, 3, %r2;
	add.s32 	%r162, %r92, %r3;
	shl.b32 	%r93, %r81, 2;
	add.s32 	%r94, %r2, %r93;
	add.s32 	%r161, %r94, %r3;
	mad.lo.s32 	%r95, %r81, 5, %r2;
	add.s32 	%r160, %r95, %r3;
	mad.lo.s32 	%r96, %r81, 6, %r2;
	add.s32 	%r159, %r96, %r3;
	mad.lo.s32 	%r97, %r81, 7, %r2;
	add.s32 	%r158, %r97, %r3;
	shl.b32 	%r98, %r81, 3;
	add.s32 	%r99, %r2, %r98;
	add.s32 	%r157, %r99, %r3;
	mad.lo.s32 	%r100, %r81, 9, %r2;
	add.s32 	%r156, %r100, %r3;
	mad.lo.s32 	%r101, %r81, 10, %r2;
	add.s32 	%r155, %r101, %r3;
	mad.lo.s32 	%r102, %r81, 11, %r2;
	add.s32 	%r154, %r102, %r3;
	mad.lo.s32 	%r103, %r81, 12, %r2;
	add.s32 	%r153, %r103, %r3;
	mad.lo.s32 	%r104, %r81, 13, %r2;
	add.s32 	%r152, %r104, %r3;
	mad.lo.s32 	%r105, %r81, 14, %r2;
	add.s32 	%r151, %r105, %r3;
	mad.lo.s32 	%r106, %r81, 15, %r2;
	add.s32 	%r150, %r106, %r3;
	add.s32 	%r148, %r5, 7;
	mov.u32 	%r149, %r87;
$L__BB2_4:
	.pragma "nounroll";
	add.s32 	%r107, %r148, -7;
	mul.wide.u32 	%rd6, %r107, 2;
	add.s64 	%rd7, %rd2, %rd6;
	mul.wide.u32 	%rd8, %r149, 2;
	add.s64 	%rd9, %rd1, %rd8;
	ld.global.u16 	%rs18, [%rd7];
	ld.global.u16 	%rs19, [%rd9];
	// begin inline asm
	{ mul.bf16 %rs17,%rs18,%rs19; }

	// end inline asm
	// begin inline asm
	{ add.bf16 %rs20,%rs204,%rs17; }

	// end inline asm
	add.s32 	%r108, %r148, -6;
	mul.wide.u32 	%rd10, %r108, 2;
	add.s64 	%rd11, %rd2, %rd10;
	mul.wide.u32 	%rd12, %r164, 2;
	add.s64 	%rd13, %rd1, %rd12;
	ld.global.u16 	%rs24, [%rd11];
	ld.global.u16 	%rs25, [%rd13];
	// begin inline asm
	{ mul.bf16 %rs23,%rs24,%rs25; }

	// end inline asm
	// begin inline asm
	{ add.bf16 %rs26,%rs20,%rs23; }

	// end inline asm
	add.s32 	%r109, %r148, -5;
	mul.wide.u32 	%rd14, %r109, 2;
	add.s64 	%rd15, %rd2, %rd14;
	mul.wide.u32 	%rd16, %r163, 2;
	add.s64 	%rd17, %rd1, %rd16;
	ld.global.u16 	%rs30, [%rd15];
	ld.global.u16 	%rs31, [%rd17];
	// begin inline asm
	{ mul.bf16 %rs29,%rs30,%rs31; }

	// end inline asm
	// begin inline asm
	{ add.bf16 %rs32,%rs26,%rs29; }

	// end inline asm
	add.s32 	%r110, %r148, -4;
	mul.wide.u32 	%rd18, %r110, 2;
	add.s64 	%rd19, %rd2, %rd18;
	mul.wide.u32 	%rd20, %r162, 2;
	add.s64 	%rd21, %rd1, %rd20;
	ld.global.u16 	%rs36, [%rd19];
	ld.global.u16 	%rs37, [%rd21];
	// begin inline asm
	{ mul.bf16 %rs35,%rs36,%rs37; }

	// end inline asm
	// begin inline asm
	{ add.bf16 %rs38,%rs32,%rs35; }

	// end inline asm
	add.s32 	%r111, %r148, -3;
	mul.wide.u32 	%rd22, %r111, 2;
	add.s64 	%rd23, %rd2, %rd22;
	mul.wide.u32 	%rd24, %r161, 2;
	add.s64 	%rd25, %rd1, %rd24;
	ld.global.u16 	%rs42, [%rd23];
	ld.global.u16 	%rs43, [%rd25];
	// begin inline asm
	{ mul.bf16 %rs41,%rs42,%rs43; }

	// end inline asm
	// begin inline asm
	{ add.bf16 %rs44,%rs38,%rs41; }

	// end inline asm
	add.s32 	%r112, %r148, -2;
	mul.wide.u32 	%rd26, %r112, 2;
	add.s64 	%rd27, %rd2, %rd26;
	mul.wide.u32 	%rd28, %r160, 2;
	add.s64 	%rd29, %rd1, %rd28;
	ld.global.u16 	%rs48, [%rd27];
	ld.global.u16 	%rs49, [%rd29];
	// begin inline asm
	{ mul.bf16 %rs47,%rs48,%rs49; }

	// end inline asm
	// begin inline asm
	{ add.bf16 %rs50,%rs44,%rs47; }

	// end inline asm
	add.s32 	%r113, %r148, -1;
	mul.wide.u32 	%rd30, %r113, 2;
	add.s64 	%rd31, %rd2, %rd30;
	mul.wide.u32 	%rd32, %r159, 2;
	add.s64 	%rd33, %rd1, %rd32;
	ld.global.u16 	%rs54, [%rd31];
	ld.global.u16 	%rs55, [%rd33];
	// begin inline asm
	{ mul.bf16 %rs53,%rs54,%rs55; }

	// end inline asm
	// begin inline asm
	{ add.bf16 %rs56,%rs50,%rs53; }

	// end inline asm
	add.s32 	%r114, %r148, 8;
	mul.wide.u32 	%rd34, %r148, 2;
	add.s64 	%rd35, %rd2, %rd34;
	mul.wide.u32 	%rd36, %r158, 2;
	add.s64 	%rd37, %rd1, %rd36;
	ld.global.u16 	%rs60, [%rd35];
	ld.global.u16 	%rs61, [%rd37];
	// begin inline asm
	{ mul.bf16 %rs59,%rs60,%rs61; }

	// end inline asm
	// begin inline asm
	{ add.bf16 %rs62,%rs56,%rs59; }

	// end inline asm
	add.s32 	%r115, %r148, 1;
	mul.wide.u32 	%rd38, %r115, 2;
	add.s64 	%rd39, %rd2, %rd38;
	mul.wide.u32 	%rd40, %r157, 2;
	add.s64 	%rd41, %rd1, %rd40;
	ld.global.u16 	%rs66, [%rd39];
	ld.global.u16 	%rs67, [%rd41];
	// begin inline asm
	{ mul.bf16 %rs65,%rs66,%rs67; }

	// end inline asm
	// begin inline asm
	{ add.bf16 %rs68,%rs62,%rs65; }

	// end inline asm
	add.s32 	%r116, %r148, 2;
	mul.wide.u32 	%rd42, %r116, 2;
	add.s64 	%rd43, %rd2, %rd42;
	mul.wide.u32 	%rd44, %r156, 2;
	add.s64 	%rd45, %rd1, %rd44;
	ld.global.u16 	%rs72, [%rd43];
	ld.global.u16 	%rs73, [%rd45];
	// begin inline asm
	{ mul.bf16 %rs71,%rs72,%rs73; }

	// end inline asm
	// begin inline asm
	{ add.bf16 %rs74,%rs68,%rs71; }

	// end inline asm
	add.s32 	%r117, %r148, 3;
	mul.wide.u32 	%rd46, %r117, 2;
	add.s64 	%rd47, %rd2, %rd46;
	mul.wide.u32 	%rd48, %r155, 2;
	add.s64 	%rd49, %rd1, %rd48;
	ld.global.u16 	%rs78, [%rd47];
	ld.global.u16 	%rs79, [%rd49];
	// begin inline asm
	{ mul.bf16 %rs77,%rs78,%rs79; }

	// end inline asm
	// begin inline asm
	{ add.bf16 %rs80,%rs74,%rs77; }

	// end inline asm
	add.s32 	%r118, %r148, 4;
	mul.wide.u32 	%rd50, %r118, 2;
	add.s64 	%rd51, %rd2, %rd50;
	mul.wide.u32 	%rd52, %r154, 2;
	add.s64 	%rd53, %rd1, %rd52;
	ld.global.u16 	%rs84, [%rd51];
	ld.global.u16 	%rs85, [%rd53];
	// begin inline asm
	{ mul.bf16 %rs83,%rs84,%rs85; }

	// end inline asm
	// begin inline asm
	{ add.bf16 %rs86,%rs80,%rs83; }

	// end inline asm
	add.s32 	%r119, %r148, 5;
	mul.wide.u32 	%rd54, %r119, 2;
	add.s64 	%rd55, %rd2, %rd54;
	mul.wide.u32 	%rd56, %r153, 2;
	add.s64 	%rd57, %rd1, %rd56;
	ld.global.u16 	%rs90, [%rd55];
	ld.global.u16 	%rs91, [%rd57];
	// begin inline asm
	{ mul.bf16 %rs89,%rs90,%rs91; }

	// end inline asm
	// begin inline asm
	{ add.bf16 %rs92,%rs86,%rs89; }

	// end inline asm
	add.s32 	%r120, %r148, 6;
	mul.wide.u32 	%rd58, %r120, 2;
	add.s64 	%rd59, %rd2, %rd58;
	mul.wide.u32 	%rd60, %r152, 2;
	add.s64 	%rd61, %rd1, %rd60;
	ld.global.u16 	%rs96, [%rd59];
	ld.global.u16 	%rs97, [%rd61];
	// begin inline asm
	{ mul.bf16 %rs95,%rs96,%rs97; }

	// end inline asm
	// begin inline asm
	{ add.bf16 %rs98,%rs92,%rs95; }

	// end inline asm
	add.s32 	%r121, %r148, 7;
	mul.wide.u32 	%rd62, %r121, 2;
	add.s64 	%rd63, %rd2, %rd62;
	mul.wide.u32 	%rd64, %r151, 2;
	add.s64 	%rd65, %rd1, %rd64;
	ld.global.u16 	%rs102, [%rd63];
	ld.global.u16 	%rs103, [%rd65];
	// begin inline asm
	{ mul.bf16 %rs101,%rs102,%rs103; }

	// end inline asm
	// begin inline asm
	{ add.bf16 %rs104,%rs98,%rs101; }

	// end inline asm
	mul.wide.u32 	%rd66, %r114, 2;
	add.s64 	%rd67, %rd2, %rd66;
	mul.wide.u32 	%rd68, %r150, 2;
	add.s64 	%rd69, %rd1, %rd68;
	ld.global.u16 	%rs108, [%rd67];
	ld.global.u16 	%rs109, [%rd69];
	// begin inline asm
	{ mul.bf16 %rs107,%rs108,%rs109; }

	// end inline asm
	// begin inline asm
	{ add.bf16 %rs204,%rs104,%rs107; }

	// end inline asm
	add.s32 	%r165, %r165, 16;
	add.s32 	%r164, %r164, %r10;
	add.s32 	%r163, %r163, %r10;
	add.s32 	%r162, %r162, %r10;
	add.s32 	%r161, %r161, %r10;
	add.s32 	%r160, %r160, %r10;
	add.s32 	%r159, %r159, %r10;
	add.s32 	%r158, %r158, %r10;
	add.s32 	%r157, %r157, %r10;
	add.s32 	%r156, %r156, %r10;
	add.s32 	%r155, %r155, %r10;
	add.s32 	%r154, %r154, %r10;
	add.s32 	%r153, %r153, %r10;
	add.s32 	%r152, %r152, %r10;
	add.s32 	%r151, %r151, %r10;
	add.s32 	%r150, %r150, %r10;
	add.s32 	%r149, %r149, %r10;
	add.s32 	%r148, %r148, 16;
	setp.ne.s32 	%p6, %r165, 0;
	@%p6 bra 	$L__BB2_4;
$L__BB2_5:
	setp.eq.s32 	%p7, %r6, 0;
	@%p7 bra 	$L__BB2_14;
	and.b32  	%r63, %r79, 7;
	setp.lt.u32 	%p8, %r6, 8;
	@%p8 bra 	$L__BB2_8;
	add.s32 	%r122, %r167, %r5;
	mul.wide.u32 	%rd70, %r122, 2;
	add.s64 	%rd71, %rd2, %rd70;
	mad.lo.s32 	%r123, %r167, %r81, %r87;
	mul.wide.u32 	%rd72, %r123, 2;
	add.s64 	%rd73, %rd1, %rd72;
	ld.global.u16 	%rs115, [%rd71];
	ld.global.u16 	%rs116, [%rd73];
	// begin inline asm
	{ mul.bf16 %rs114,%rs115,%rs116; }

	// end inline asm
	// begin inline asm
	{ add.bf16 %rs117,%rs204,%rs114; }

	// end inline asm
	add.s32 	%r124, %r122, 1;
	mul.wide.u32 	%rd74, %r124, 2;
	add.s64 	%rd75, %rd2, %rd74;
	add.s32 	%r125, %r123, %r81;
	mul.wide.u32 	%rd76, %r125, 2;
	add.s64 	%rd77, %rd1, %rd76;
	ld.global.u16 	%rs121, [%rd75];
	ld.global.u16 	%rs122, [%rd77];
	// begin inline asm
	{ mul.bf16 %rs120,%rs121,%rs122; }

	// end inline asm
	// begin inline asm
	{ add.bf16 %rs123,%rs117,%rs120; }

	// end inline asm
	add.s32 	%r126, %r122, 2;
	mul.wide.u32 	%rd78, %r126, 2;
	add.s64 	%rd79, %rd2, %rd78;
	add.s32 	%r127, %r125, %r81;
	mul.wide.u32 	%rd80, %r127, 2;
	add.s64 	%rd81, %rd1, %rd80;
	ld.global.u16 	%rs127, [%rd79];
	ld.global.u16 	%rs128, [%rd81];
	// begin inline asm
	{ mul.bf16 %rs126,%rs127,%rs128; }

	// end inline asm
	// begin inline asm
	{ add.bf16 %rs129,%rs123,%rs126; }

	// end inline asm
	add.s32 	%r128, %r122, 3;
	mul.wide.u32 	%rd82, %r128, 2;
	add.s64 	%rd83, %rd2, %rd82;
	add.s32 	%r129, %r127, %r81;
	mul.wide.u32 	%rd84, %r129, 2;
	add.s64 	%rd85, %rd1, %rd84;
	ld.global.u16 	%rs133, [%rd83];
	ld.global.u16 	%rs134, [%rd85];
	// begin inline asm
	{ mul.bf16 %rs132,%rs133,%rs134; }

	// end inline asm
	// begin inline asm
	{ add.bf16 %rs135,%rs129,%rs132; }

	// end inline asm
	add.s32 	%r130, %r122, 4;
	mul.wide.u32 	%rd86, %r130, 2;
	add.s64 	%rd87, %rd2, %rd86;
	add.s32 	%r131, %r129, %r81;
	mul.wide.u32 	%rd88, %r131, 2;
	add.s64 	%rd89, %rd1, %rd88;
	ld.global.u16 	%rs139, [%rd87];
	ld.global.u16 	%rs140, [%rd89];
	// begin inline asm
	{ mul.bf16 %rs138,%rs139,%rs140; }

	// end inline asm
	// begin inline asm
	{ add.bf16 %rs141,%rs135,%rs138; }

	// end inline asm
	add.s32 	%r132, %r122, 5;
	mul.wide.u32 	%rd90, %r132, 2;
	add.s64 	%rd91, %rd2, %rd90;
	add.s32 	%r133, %r131, %r81;
	mul.wide.u32 	%rd92, %r133, 2;
	add.s64 	%rd93, %rd1, %rd92;
	ld.global.u16 	%rs145, [%rd91];
	ld.global.u16 	%rs146, [%rd93];
	// begin inline asm
	{ mul.bf16 %rs144,%rs145,%rs146; }

	// end inline asm
	// begin inline asm
	{ add.bf16 %rs147,%rs141,%rs144; }

	// end inline asm
	add.s32 	%r134, %r122, 6;
	mul.wide.u32 	%rd94, %r134, 2;
	add.s64 	%rd95, %rd2, %rd94;
	add.s32 	%r135, %r133, %r81;
	mul.wide.u32 	%rd96, %r135, 2;
	add.s64 	%rd97, %rd1, %rd96;
	ld.global.u16 	%rs151, [%rd95];
	ld.global.u16 	%rs152, [%rd97];
	// begin inline asm
	{ mul.bf16 %rs150,%rs151,%rs152; }

	// end inline asm
	// begin inline asm
	{ add.bf16 %rs153,%rs147,%rs150; }

	// end inline asm
	add.s32 	%r136, %r122, 7;
	mul.wide.u32 	%rd98, %r136, 2;
	add.s64 	%rd99, %rd2, %rd98;
	add.s32 	%r137, %r135, %r81;
	mul.wide.u32 	%rd100, %r137, 2;
	add.s64 	%rd101, %rd1, %rd100;
	ld.global.u16 	%rs157, [%rd99];
	ld.global.u16 	%rs158, [%rd101];
	// begin inline asm
	{ mul.bf16 %rs156,%rs157,%rs158; }

	// end inline asm
	// begin inline asm
	{ add.bf16 %rs204,%rs153,%rs156; }

	// end inline asm
	add.s32 	%r167, %r167, 8;
$L__BB2_8:
	setp.eq.s32 	%p9, %r63, 0;
	@%p9 bra 	$L__BB2_14;
	and.b32  	%r66, %r79, 3;
	setp.lt.u32 	%p10, %r63, 4;
	@%p10 bra 	$L__BB2_11;
	add.s32 	%r138, %r167, %r5;
	mul.wide.u32 	%rd102, %r138, 2;
	add.s64 	%rd103, %rd2, %rd102;
	mad.lo.s32 	%r139, %r167, %r81, %r87;
	mul.wide.u32 	%rd104, %r139, 2;
	add.s64 	%rd105, %rd1, %rd104;
	ld.global.u16 	%rs164, [%rd103];
	ld.global.u16 	%rs165, [%rd105];
	// begin inline asm
	{ mul.bf16 %rs163,%rs164,%rs165; }

	// end inline asm
	// begin inline asm
	{ add.bf16 %rs166,%rs204,%rs163; }

	// end inline asm
	add.s32 	%r140, %r138, 1;
	mul.wide.u32 	%rd106, %r140, 2;
	add.s64 	%rd107, %rd2, %rd106;
	add.s32 	%r141, %r139, %r81;
	mul.wide.u32 	%rd108, %r141, 2;
	add.s64 	%rd109, %rd1, %rd108;
	ld.global.u16 	%rs170, [%rd107];
	ld.global.u16 	%rs171, [%rd109];
	// begin inline asm
	{ mul.bf16 %rs169,%rs170,%rs171; }

	// end inline asm
	// begin inline asm
	{ add.bf16 %rs172,%rs166,%rs169; }

	// end inline asm
	add.s32 	%r142, %r138, 2;
	mul.wide.u32 	%rd110, %r142, 2;
	add.s64 	%rd111, %rd2, %rd110;
	add.s32 	%r143, %r141, %r81;
	mul.wide.u32 	%rd112, %r143, 2;
	add.s64 	%rd113, %rd1, %rd112;
	ld.global.u16 	%rs176, [%rd111];
	ld.global.u16 	%rs177, [%rd113];
	// begin inline asm
	{ mul.bf16 %rs175,%rs176,%rs177; }

	// end inline asm
	// begin inline asm
	{ add.bf16 %rs178,%rs172,%rs175; }

	// end inline asm
	add.s32 	%r144, %r138, 3;
	mul.wide.u32 	%rd114, %r144, 2;
	add.s64 	%rd115, %rd2, %rd114;
	add.s32 	%r145, %r143, %r81;
	mul.wide.u32 	%rd116, %r145, 2;
	add.s64 	%rd117, %rd1, %rd116;
	ld.global.u16 	%rs182, [%rd115];
	ld.global.u16 	%rs183, [%rd117];
	// begin inline asm
	{ mul.bf16 %rs181,%rs182,%rs183; }

	// end inline asm
	// begin inline asm
	{ add.bf16 %rs204,%rs178,%rs181; }

	// end inline asm
	add.s32 	%r167, %r167, 4;
$L__BB2_11:
	setp.eq.s32 	%p11, %r66, 0;
	@%p11 bra 	$L__BB2_14;
	mad.lo.s32 	%r146, %r167, %r81, %r2;
	add.s32 	%r171, %r146, %r3;
	add.s32 	%r170, %r167, %r5;
	neg.s32 	%r169, %r66;
$L__BB2_13:
	.pragma "nounroll";
	mul.wide.u32 	%rd118, %r170, 2;
	add.s64 	%rd119, %rd2, %rd118;
	mul.wide.u32 	%rd120, %r171, 2;
	add.s64 	%rd121, %rd1, %rd120;
	ld.global.u16 	%rs188, [%rd119];
	ld.global.u16 	%rs189, [%rd121];
	// begin inline asm
	{ mul.bf16 %rs187,%rs188,%rs189; }

	// end inline asm
	// begin inline asm
	{ add.bf16 %rs204,%rs204,%rs187; }

	// end inline asm
	add.s32 	%r171, %r171, %r81;
	add.s32 	%r170, %r170, 1;
	add.s32 	%r169, %r169, 1;
	setp.ne.s32 	%p12, %r169, 0;
	@%p12 bra 	$L__BB2_13;
$L__BB2_14:
	ld.param.u64 	%rd125, [_Z7kernel2ILj32EEviiiPK13__nv_bfloat16S2_PS0__param_5];
	mad.lo.s32 	%r147, %r81, %r1, %r87;
	cvta.to.global.u64 	%rd122, %rd125;
	mul.wide.u32 	%rd123, %r147, 2;
	add.s64 	%rd124, %rd122, %rd123;
	ld.global.u16 	%rs195, [%rd124];
	// begin inline asm
	{ add.bf16 %rs193,%rs204,%rs195; }

	// end inline asm
	st.global.u16 	[%rd124], %rs193;
$L__BB2_15:
	ret;

}


// ===== COMPILED SASS (sm_100) =====

	.target	sm_100

	.elftype	@"ET_EXEC"


//--------------------- .note.nv.tkinfo           --------------------------
	.section	.note.nv.tkinfo,"",@"SHT_NOTE"
	.sectionflags	@"SHF_NOTE_NV_TKINFO"
	.tkinfo
        /*0018*/ 	.word	0x00000002
        /*0030*/ 	.string	""
        /*0030*/ 	.string	"ptxas"
        /*0030*/ 	.string	"Cuda compilation tools, release 13.0, V13.0.88"
        /*0030*/ 	.string	"Build cuda_13.0.r13.0/compiler.36424714_0"
        /*0030*/ 	.string	"-arch sm_100 -m 64 "



//--------------------- .note.nv.cuinfo           --------------------------
	.section	.note.nv.cuinfo,"",@"SHT_NOTE"
	.sectionflags	@"SHF_NOTE_NV_CUINFO"
        /*0018*/ 	.short	0x0002
        /*001a*/ 	.short	0x0064
        /*001c*/ 	.short	0x0082
	.zero		2


//--------------------- .nv.info                  --------------------------
	.section	.nv.info,"",@"SHT_CUDA_INFO"
	.align	4


	//----- nvinfo : EIATTR_REGCOUNT
	.align		4
        /*0000*/ 	.byte	0x04, 0x2f
        /*0002*/ 	.short	(.L_2 - .L_1)
	.align		4
.L_1:
        /*0004*/ 	.word	index@(_Z5hellov)
        /*0008*/ 	.word	0x00000018


	//----- nvinfo : EIATTR_FRAME_SIZE
	.align		4
.L_2:
        /*000c*/ 	.byte	0x04, 0x11
        /*000e*/ 	.short	(.L_4 - .L_3)
	.align		4
.L_3:
        /*0010*/ 	.word	index@(_Z5hellov)
        /*0014*/ 	.word	0x00000008


	//----- nvinfo : EIATTR_REGCOUNT
	.align		4
.L_4:
        /*0018*/ 	.byte	0x04, 0x2f
        /*001a*/ 	.short	(.L_6 - .L_5)
	.align		4
.L_5:
        /*001c*/ 	.word	index@(_Z7kernel1iiiPK13__nv_bfloat16S1_PS_)
        /*0020*/ 	.word	0x00000038


	//----- nvinfo : EIATTR_FRAME_SIZE
	.align		4
.L_6:
        /*0024*/ 	.byte	0x04, 0x11
        /*0026*/ 	.short	(.L_8 - .L_7)
	.align		4
.L_7:
        /*0028*/ 	.word	index@(_Z7kernel1iiiPK13__nv_bfloat16S1_PS_)
        /*002c*/ 	.word	0x00000000


	//----- nvinfo : EIATTR_REGCOUNT
	.align		4
.L_8:
        /*0030*/ 	.byte	0x04, 0x2f
        /*0032*/ 	.short	(.L_10 - .L_9)
	.align		4
.L_9:
        /*0034*/ 	.word	index@(_Z7kernel2ILj32EEviiiPK13__nv_bfloat16S2_PS0_)
        /*0038*/ 	.word	0x00000036


	//----- nvinfo : EIATTR_FRAME_SIZE
	.align		4
.L_10:
        /*003c*/ 	.byte	0x04, 0x11
        /*003e*/ 	.short	(.L_12 - .L_11)
	.align		4
.L_11:
        /*0040*/ 	.word	index@(_Z7kernel2ILj32EEviiiPK13__nv_bfloat16S2_PS0_)
        /*0044*/ 	.word	0x00000000


	//----- nvinfo : EIATTR_MIN_STACK_SIZE
	.align		4
.L_12:
        /*0048*/ 	.byte	0x04, 0x12
        /*004a*/ 	.short	(.L_14 - .L_13)
	.align		4
.L_13:
        /*004c*/ 	.word	index@(_Z7kernel2ILj32EEviiiPK13__nv_bfloat16S2_PS0_)
        /*0050*/ 	.word	0x00000000


	//----- nvinfo : EIATTR_MIN_STACK_SIZE
	.align		4
.L_14:
        /*0054*/ 	.byte	0x04, 0x12
        /*0056*/ 	.short	(.L_16 - .L_15)
	.align		4
.L_15:
        /*0058*/ 	.word	index@(_Z7kernel1iiiPK13__nv_bfloat16S1_PS_)
        /*005c*/ 	.word	0x00000000


	//----- nvinfo : EIATTR_MIN_STACK_SIZE
	.align		4
.L_16:
        /*0060*/ 	.byte	0x04, 0x12
        /*0062*/ 	.short	(.L_18 - .L_17)
	.align		4
.L_17:
        /*0064*/ 	.word	index@(_Z5hellov)
        /*0068*/ 	.word	0x00000008
.L_18:


//--------------------- .nv.compat                --------------------------
	.section	.nv.compat,"",@"SHT_CUDA_COMPAT_INFO"
	.align	4
        /*0000*/ 	.byte	0x02, 0x09, 0x00, 0x00, 0x02, 0x02, 0x01, 0x00, 0x02, 0x05, 0x05, 0x00, 0x03, 0x07, 0x01, 0x01
        /*0010*/ 	.byte	0x02, 0x03, 0x00, 0x00, 0x02, 0x06, 0x01, 0x00, 0x04, 0x0b, 0x08, 0x00, 0x09, 0x00, 0x00, 0x00
        /*0020*/ 	.byte	0x00, 0x00, 0x00, 0x00


//--------------------- .nv.info._Z7kernel2ILj32EEviiiPK13__nv_bfloat16S2_PS0_ --------------------------
	.section	.nv.info._Z7kernel2ILj32EEviiiPK13__nv_bfloat16S2_PS0_,"",@"SHT_CUDA_INFO"
	.sectionflags	@""
	.align	4


	//----- nvinfo : EIATTR_CUDA_API_VERSION
	.align		4
        /*0000*/ 	.byte	0x04, 0x37
        /*0002*/ 	.short	(.L_20 - .L_19)
.L_19:
        /*0004*/ 	.word	0x00000082


	//----- nvinfo : EIATTR_KPARAM_INFO
	.align		4
.L_20:
        /*0008*/ 	.byte	0x04, 0x17
        /*000a*/ 	.short	(.L_22 - .L_21)
.L_21:
        /*000c*/ 	.word	0x00000000
        /*0010*/ 	.short	0x0005
        /*0012*/ 	.short	0x0020
        /*0014*/ 	.byte	0x00, 0xf5, 0x21, 0x00


	//----- nvinfo : EIATTR_KPARAM_INFO
	.align		4
.L_22:
        /*0018*/ 	.byte	0x04, 0x17
        /*001a*/ 	.short	(.L_24 - .L_23)
.L_23:
        /*001c*/ 	.word	0x00000000
        /*0020*/ 	.short	0x0004
        /*0022*/ 	.short	0x0018
        /*0024*/ 	.byte	0x00, 0xf5, 0x21, 0x00


	//----- nvinfo : EIATTR_KPARAM_INFO
	.align		4
.L_24:
        /*0028*/ 	.byte	0x04, 0x17
        /*002a*/ 	.short	(.L_26 - .L_25)
.L_25:
        /*002c*/ 	.word	0x00000000
        /*0030*/ 	.short	0x0003
        /*0032*/ 	.short	0x0010
        /*0034*/ 	.byte	0x00, 0xf5, 0x21, 0x00


	//----- nvinfo : EIATTR_KPARAM_INFO
	.align		4
.L_26:
        /*0038*/ 	.byte	0x04, 0x17
        /*003a*/ 	.short	(.L_28 - .L_27)
.L_27:
        /*003c*/ 	.word	0x00000000
        /*0040*/ 	.short	0x0002
        /*0042*/ 	.short	0x0008
        /*0044*/ 	.byte	0x00, 0xf0, 0x11, 0x00


	//----- nvinfo : EIATTR_KPARAM_INFO
	.align		4
.L_28:
        /*0048*/ 	.byte	0x04, 0x17
        /*004a*/ 	.short	(.L_30 - .L_29)
.L_29:
        /*004c*/ 	.word	0x00000000
        /*0050*/ 	.short	0x0001
        /*0052*/ 	.short	0x0004
        /*0054*/ 	.byte	0x00, 0xf0, 0x11, 0x00


	//----- nvinfo : EIATTR_KPARAM_INFO
	.align		4
.L_30:
        /*0058*/ 	.byte	0x04, 0x17
        /*005a*/ 	.short	(.L_32 - .L_31)
.L_31:
        /*005c*/ 	.word	0x00000000
        /*0060*/ 	.short	0x0000
        /*0062*/ 	.short	0x0000
        /*0064*/ 	.byte	0x00, 0xf0, 0x11, 0x00


	//----- nvinfo : EIATTR_SPARSE_MMA_MASK
	.align		4
.L_32:
        /*0068*/ 	.byte	0x03, 0x50
        /*006a*/ 	.short	0x0000


	//----- nvinfo : EIATTR_MAXREG_COUNT
	.align		4
        /*006c*/ 	.byte	0x03, 0x1b
        /*006e*/ 	.short	0x00ff


	//----- nvinfo : EIATTR_MERCURY_ISA_VERSION
	.align		4
        /*0070*/ 	.byte	0x03, 0x5f
        /*0072*/ 	.short	0x0101


	//----- nvinfo : EIATTR_VRC_CTA_INIT_COUNT
	.align		4
        /*0074*/ 	.byte	0x02, 0x4a
	.zero		1
	.zero		1


	//----- nvinfo : EIATTR_EXIT_INSTR_OFFSETS
	.align		4
        /*0078*/ 	.byte	0x04, 0x1c
        /*007a*/ 	.short	(.L_34 - .L_33)


	//   ....[0]....
.L_33:
        /*007c*/ 	.word	0x000000c0


	//   ....[1]....
        /*0080*/ 	.word	0x000012b0


	//----- nvinfo : EIATTR_CBANK_PARAM_SIZE
	.align		4
.L_34:
        /*0084*/ 	.byte	0x03, 0x19
        /*0086*/ 	.short	0x0028


	//----- nvinfo : EIATTR_PARAM_CBANK
	.align		4
        /*0088*/ 	.byte	0x04, 0x0a
        /*008a*/ 	.short	(.L_36 - .L_35)
	.align		4
.L_35:
        /*008c*/ 	.word	index@(.nv.constant0._Z7kernel2ILj32EEviiiPK13__nv_bfloat16S2_PS0_)
        /*0090*/ 	.short	0x0380
        /*0092*/ 	.short	0x0028


	//----- nvinfo : EIATTR_SW_WAR
	.align		4
.L_36:
        /*0094*/ 	.byte	0x04, 0x36
        /*0096*/ 	.short	(.L_38 - .L_37)
.L_37:
        /*0098*/ 	.word	0x00000008
.L_38:


//--------------------- .nv.info._Z7kernel1iiiPK13__nv_bfloat16S1_PS_ --------------------------
	.section	.nv.info._Z7kernel1iiiPK13__nv_bfloat16S1_PS_,"",@"SHT_CUDA_INFO"
	.sectionflags	@""
	.align	4


	//----- nvinfo : EIATTR_CUDA_API_VERSION
	.align		4
        /*0000*/ 	.byte	0x04, 0x37
        /*0002*/ 	.short	(.L_40 - .L_39)
.L_39:
        /*0004*/ 	.word	0x00000082


	//----- nvinfo : EIATTR_KPARAM_INFO
	.align		4
.L_40:
        /*0008*/ 	.byte	0x04, 0x17
        /*000a*/ 	.short	(.L_42 - .L_41)
.L_41:
        /*000c*/ 	.word	0x00000000
        /*0010*/ 	.short	0x0005
        /*0012*/ 	.short	0x0020
        /*0014*/ 	.byte	0x00, 0xf5, 0x21, 0x00


	//----- nvinfo : EIATTR_KPARAM_INFO
	.align		4
.L_42:
        /*0018*/ 	.byte	0x04, 0x17
        /*001a*/ 	.short	(.L_44 - .L_43)
.L_43:
        /*001c*/ 	.word	0x00000000
        /*0020*/ 	.short	0x0004
        /*0022*/ 	.short	0x0018
        /*0024*/ 	.byte	0x00, 0xf5, 0x21, 0x00


	//----- nvinfo : EIATTR_KPARAM_INFO
	.align		4
.L_44:
        /*0028*/ 	.byte	0x04, 0x17
        /*002a*/ 	.short	(.L_46 - .L_45)
.L_45:
        /*002c*/ 	.word	0x00000000
        /*0030*/ 	.short	0x0003
        /*0032*/ 	.short	0x0010
        /*0034*/ 	.byte	0x00, 0xf5, 0x21, 0x00


	//----- nvinfo : EIATTR_KPARAM_INFO
	.align		4
.L_46:
        /*0038*/ 	.byte	0x04, 0x17
        /*003a*/ 	.short	(.L_48 - .L_47)
.L_47:
        /*003c*/ 	.word	0x00000000
        /*0040*/ 	.short	0x0002
        /*0042*/ 	.short	0x0008
        /*0044*/ 	.byte	0x00, 0xf0, 0x11, 0x00


	//----- nvinfo : EIATTR_KPARAM_INFO
	.align		4
.L_48:
        /*0048*/ 	.byte	0x04, 0x17
        /*004a*/ 	.short	(.L_50 - .L_49)
.L_49:
        /*004c*/ 	.word	0x00000000
        /*0050*/ 	.short	0x0001
        /*0052*/ 	.short	0x0004
        /*0054*/ 	.byte	0x00, 0xf0, 0x11, 0x00


	//----- nvinfo : EIATTR_KPARAM_INFO
	.align		4
.L_50:
        /*0058*/ 	.byte	0x04, 0x17
        /*005a*/ 	.short	(.L_52 - .L_51)
.L_51:
        /*005c*/ 	.word	0x00000000
        /*0060*/ 	.short	0x0000
        /*0062*/ 	.short	0x0000
        /*0064*/ 	.byte	0x00, 0xf0, 0x11, 0x00


	//----- nvinfo : EIATTR_SPARSE_MMA_MASK
	.align		4
.L_52:
        /*0068*/ 	.byte	0x03, 0x50
        /*006a*/ 	.short	0x0000


	//----- nvinfo : EIATTR_MAXREG_COUNT
	.align		4
        /*006c*/ 	.byte	0x03, 0x1b
        /*006e*/ 	.short	0x00ff


	//----- nvinfo : EIATTR_MERCURY_ISA_VERSION
	.align		4
        /*0070*/ 	.byte	0x03, 0x5f
        /*0072*/ 	.short	0x0101


	//----- nvinfo : EIATTR_VRC_CTA_INIT_COUNT
	.align		4
        /*0074*/ 	.byte	0x02, 0x4a
	.zero		1
	.zero		1


	//----- nvinfo : EIATTR_EXIT_INSTR_OFFSETS
	.align		4
        /*0078*/ 	.byte	0x04, 0x1c
        /*007a*/ 	.short	(.L_54 - .L_53)


	//   ....[0]....
.L_53:
        /*007c*/ 	.word	0x000000d0


	//   ....[1]....
        /*0080*/ 	.word	0x000011a0


	//----- nvinfo : EIATTR_CBANK_PARAM_SIZE
	.align		4
.L_54:
        /*0084*/ 	.byte	0x03, 0x19
        /*0086*/ 	.short	0x0028


	//----- nvinfo : EIATTR_PARAM_CBANK
	.align		4
        /*0088*/ 	.byte	0x04, 0x0a
        /*008a*/ 	.short	(.L_56 - .L_55)
	.align		4
.L_55:
        /*008c*/ 	.word	index@(.nv.constant0._Z7kernel1iiiPK13__nv_bfloat16S1_PS_)
        /*0090*/ 	.short	0x0380
        /*0092*/ 	.short	0x0028


	//----- nvinfo : EIATTR_SW_WAR
	.align		4
.L_56:
        /*0094*/ 	.byte	0x04, 0x36
        /*0096*/ 	.short	(.L_58 - .L_57)
.L_57:
        /*0098*/ 	.word	0x00000008
.L_58:


//--------------------- .nv.info._Z5hellov        --------------------------
	.section	.nv.info._Z5hellov,"",@"SHT_CUDA_INFO"
	.sectionflags	@""
	.align	4


	//----- nvinfo : EIATTR_CUDA_API_VERSION
	.align		4
        /*0000*/ 	.byte	0x04, 0x37
        /*0002*/ 	.short	(.L_60 - .L_59)
.L_59:
        /*0004*/ 	.word	0x00000082


	//----- nvinfo : EIATTR_SPARSE_MMA_MASK
	.align		4
.L_60:
        /*0008*/ 	.byte	0x03, 0x50
        /*000a*/ 	.short	0x0000


	//----- nvinfo : EIATTR_MAXREG_COUNT
	.align		4
        /*000c*/ 	.byte	0x03, 0x1b
        /*000e*/ 	.short	0x00ff


	//----- nvinfo : EIATTR_EXTERNS
	.align		4
        /*0010*/ 	.byte	0x04, 0x0f
        /*0012*/ 	.short	(.L_62 - .L_61)


	//   ....[0]....
	.align		4
.L_61:
        /*0014*/ 	.word	index@(vprintf)


	//----- nvinfo : EIATTR_MERCURY_ISA_VERSION
	.align		4
.L_62:
        /*0018*/ 	.byte	0x03, 0x5f
        /*001a*/ 	.short	0x0101


	//----- nvinfo : EIATTR_VRC_CTA_INIT_COUNT
	.align		4
        /*001c*/ 	.byte	0x02, 0x4a
	.zero		1
	.zero		1


	//----- nvinfo : EIATTR_SYSCALL_OFFSETS
	.align		4
        /*0020*/ 	.byte	0x04, 0x46
        /*0022*/ 	.short	(.L_64 - .L_63)


	//   ....[0]....
.L_63:
        /*0024*/ 	.word	0x000000f0


	//----- nvinfo : EIATTR_EXIT_INSTR_OFFSETS
	.align		4
.L_64:
        /*0028*/ 	.byte	0x04, 0x1c
        /*002a*/ 	.short	(.L_66 - .L_65)


	//   ....[0]....
.L_65:
        /*002c*/ 	.word	0x00000100


	//----- nvinfo : EIATTR_SW_WAR
	.align		4
.L_66:
        /*0030*/ 	.byte	0x04, 0x36
        /*0032*/ 	.short	(.L_68 - .L_67)
.L_67:
        /*0034*/ 	.word	0x00000008
.L_68:


//--------------------- .nv.callgraph             --------------------------
	.section	.nv.callgraph,"",@"SHT_CUDA_CALLGRAPH"
	.align	4
	.sectionentsize	8
	.align		4
        /*0000*/ 	.word	0x00000000
	.align		4
        /*0004*/ 	.word	0xffffffff
	.align		4
        /*0008*/ 	.word	index@(_Z5hellov)
	.align		4
        /*000c*/ 	.word	index@(vprintf)
	.align		4
        /*0010*/ 	.word	0x00000000
	.align		4
        /*0014*/ 	.word	0xfffffffe
	.align		4
        /*0018*/ 	.word	0x00000000
	.align		4
        /*001c*/ 	.word	0xfffffffd
	.align		4
        /*0020*/ 	.word	0x00000000
	.align		4
        /*0024*/ 	.word	0xfffffffc


//--------------------- .nv.constant4             --------------------------
	.section	.nv.constant4,"a",@progbits
	.align	8
	.align		8
.nv.constant4:
        /*0000*/ 	.dword	$str
	.align		8
        /*0008*/ 	.dword	vprintf


//--------------------- .text._Z7kernel2ILj32EEviiiPK13__nv_bfloat16S2_PS0_ --------------------------
	.section	.text._Z7kernel2ILj32EEviiiPK13__nv_bfloat16S2_PS0_,"ax",@progbits
	.align	128
        .global         _Z7kernel2ILj32EEviiiPK13__nv_bfloat16S2_PS0_
        .type           _Z7kernel2ILj32EEviiiPK13__nv_bfloat16S2_PS0_,@function
        .size           _Z7kernel2ILj32EEviiiPK13__nv_bfloat16S2_PS0_,(.L_x_16 - _Z7kernel2ILj32EEviiiPK13__nv_bfloat16S2_PS0_)
        .other          _Z7kernel2ILj32EEviiiPK13__nv_bfloat16S2_PS0_,@"STO_CUDA_ENTRY STV_DEFAULT"
_Z7kernel2ILj32EEviiiPK13__nv_bfloat16S2_PS0_:
.text._Z7kernel2ILj32EEviiiPK13__nv_bfloat16S2_PS0_:
[----:B------:R-:W-:Y:S01]  /*0000*/  LDC R1, c[0x0][0x37c] ;  /* 0x0000df00ff017b82 */ /* 0x000fe20000000800 */
[----:B------:R-:W0:Y:S07]  /*0010*/  S2R R0, SR_CTAID.Y ;  /* 0x0000000000007919 */ /* 0x000e2e0000002600 */
[----:B------:R-:W1:Y:S01]  /*0020*/  S2UR UR4, SR_CTAID.X ;  /* 0x00000000000479c3 */ /* 0x000e620000002500 */
[----:B------:R-:W2:Y:S07]  /*0030*/  S2R R7, SR_TID.X ;  /* 0x0000000000077919 */ /* 0x000eae0000002100 */
[----:B------:R-:W3:Y:S01]  /*0040*/  LDC.64 R4, c[0x0][0x380] ;  /* 0x0000e000ff047b82 */ /* 0x000ee20000000a00 */
[----:B-1----:R-:W-:Y:S01]  /*0050*/  USHF.L.U32 UR4, UR4, 0x5, URZ ;  /* 0x0000000504047899 */ /* 0x002fe200080006ff */
[----:B0-----:R-:W-:-:S02]  /*0060*/  SHF.L.U32 R0, R0, 0x5, RZ ;  /* 0x0000000500007819 */ /* 0x001fc400000006ff */
[--C-:B--2---:R-:W-:Y:S02]  /*0070*/  SHF.R.U32.HI R3, RZ, 0x5, R7.reuse ;  /* 0x00000005ff037819 */ /* 0x104fe40000011607 */
[----:B------:R-:W-:Y:S02]  /*0080*/  LOP3.LUT R2, R0, 0x1f, R7, 0xf8, !PT ;  /* 0x0000001f00027812 */ /* 0x000fe400078ef807 */
[----:B------:R-:W-:Y:S02]  /*0090*/  LOP3.LUT R3, R3, UR4, RZ, 0xfc, !PT ;  /* 0x0000000403037c12 */ /* 0x000fe4000f8efcff */
[----:B---3--:R-:W-:-:S04]  /*00a0*/  ISETP.GE.U32.AND P0, PT, R2, R5, PT ;  /* 0x000000050200720c */ /* 0x008fc80003f06070 */
[----:B------:R-:W-:-:S13]  /*00b0*/  ISETP.GE.U32.OR P0, PT, R3, R4, P0 ;  /* 0x000000040300720c */ /* 0x000fda0000706470 */
[----:B------:R-:W-:Y:S05]  /*00c0*/  @P0 EXIT ;  /* 0x000000000000094d */ /* 0x000fea0003800000 */
[----:B------:R-:W0:Y:S01]  /*00d0*/  LDC R4, c[0x0][0x388] ;  /* 0x0000e200ff047b82 */ /* 0x000e220000000800 */
[----:B------:R-:W1:Y:S01]  /*00e0*/  LDCU.64 UR4, c[0x0][0x358] ;  /* 0x00006b00ff0477ac */ /* 0x000e620008000a00 */
[----:B------:R-:W-:Y:S02]  /*00f0*/  PRMT R27, RZ, 0x7610, R27 ;  /* 0x00007610ff1b7816 */ /* 0x000fe4000000001b */
[----:B0-----:R-:W-:-:S13]  /*0100*/  ISETP.GE.AND P0, PT, R4, 0x1, PT ;  /* 0x000000010400780c */ /* 0x001fda0003f06270 */
[----:B-1----:R-:W-:Y:S05]  /*0110*/  @!P0 BRA `(.L_x_0) ;  /* 0x00000010004c8947 */ /* 0x002fea0003800000 */
[----:B------:R-:W-:Y:S01]  /*0120*/  ISETP.GE.U32.AND P0, PT, R4, 0x10, PT ;  /* 0x000000100400780c */ /* 0x000fe20003f06070 */
[----:B------:R-:W-:Y:S01]  /*0130*/  HFMA2 R46, -RZ, RZ, 0, 0 ;  /* 0x00000000ff2e7431 */ /* 0x000fe200000001ff */
[----:B------:R-:W-:-:S11]  /*0140*/  LOP3.LUT R20, R7, 0x1f, RZ, 0xc0, !PT ;  /* 0x0000001f07147812 */ /* 0x000fd600078ec0ff */
[----:B------:R-:W-:Y:S05]  /*0150*/  @!P0 BRA `(.L_x_1) ;  /* 0x0000000800588947 */ /* 0x000fea0003800000 */
[CC--:B------:R-:W-:Y:S01]  /*0160*/  LEA R7, R5.reuse, R0.reuse, 0x1 ;  /* 0x0000000005077211 */ /* 0x0c0fe200078e08ff */
[C-C-:B------:R-:W-:Y:S01]  /*0170*/  IMAD R9, R5.reuse, 0x3, R0.reuse ;  /* 0x0000000305097824 */ /* 0x140fe200078e0200 */
[CC--:B------:R-:W-:Y:S01]  /*0180*/  LEA R11, R5.reuse, R0.reuse, 0x2 ;  /* 0x00000000050b7211 */ /* 0x0c0fe200078e10ff */
[C-C-:B------:R-:W-:Y:S01]  /*0190*/  IMAD R13, R5.reuse, 0x5, R0.reuse ;  /* 0x00000005050d7824 */ /* 0x140fe200078e0200 */
[C---:B------:R-:W-:Y:S01]  /*01a0*/  LEA R19, R5.reuse, R0, 0x3 ;  /* 0x0000000005137211 */ /* 0x040fe200078e18ff */
[C-C-:B------:R-:W-:Y:S01]  /*01b0*/  IMAD R15, R5.reuse, 0x6, R0.reuse ;  /* 0x00000006050f7824 */ /* 0x140fe200078e0200 */
[----:B------:R-:W-:Y:S01]  /*01c0*/  LOP3.LUT R46, R4, 0x7ffffff0, RZ, 0xc0, !PT ;  /* 0x7ffffff0042e7812 */ /* 0x000fe200078ec0ff */
[C-C-:B------:R-:W-:Y:S01]  /*01d0*/  IMAD R17, R5.reuse, 0x7, R0.reuse ;  /* 0x0000000705117824 */ /* 0x140fe200078e0200 */
[C---:B------:R-:W-:Y:S01]  /*01e0*/  IADD3 R6, PT, PT, R20.reuse, R7, RZ ;  /* 0x0000000714067210 */ /* 0x040fe20007ffe0ff */
        /* <DEDUP_REMOVED lines=12> */
[----:B------:R-:W-:Y:S01]  /*02b0*/  IMAD R35, R5, 0xf, R0 ;  /* 0x0000000f05237824 */ /* 0x000fe200078e0200 */
[C---:B------:R-:W-:Y:S01]  /*02c0*/  IADD3 R13, PT, PT, R20.reuse, R21, RZ ;  /* 0x00000015140d7210 */ /* 0x040fe20007ffe0ff */
[----:B------:R-:W-:Y:S01]  /*02d0*/  IMAD R21, R3, R4, 0x7 ;  /* 0x0000000703157424 */ /* 0x000fe200078e0204 */
[----:B------:R-:W-:-:S02]  /*02e0*/  IADD3 R14, PT, PT, R20, R23, RZ ;  /* 0x00000017140e7210 */ /* 0x000fc40007ffe0ff */
[C---:B------:R-:W-:Y:S02]  /*02f0*/  IADD3 R15, PT, PT, R20.reuse, R25, RZ ;  /* 0x00000019140f7210 */ /* 0x040fe40007ffe0ff */
[C---:B------:R-:W-:Y:S02]  /*0300*/  IADD3 R16, PT, PT, R20.reuse, R29, RZ ;  /* 0x0000001d14107210 */ /* 0x040fe40007ffe0ff */
[C---:B------:R-:W-:Y:S02]  /*0310*/  IADD3 R17, PT, PT, R20.reuse, R31, RZ ;  /* 0x0000001f14117210 */ /* 0x040fe40007ffe0ff */
[C---:B------:R-:W-:Y:S02]  /*0320*/  IADD3 R18, PT, PT, R20.reuse, R33, RZ ;  /* 0x0000002114127210 */ /* 0x040fe40007ffe0ff */
[C---:B------:R-:W-:Y:S02]  /*0330*/  IADD3 R19, PT, PT, R20.reuse, R35, RZ ;  /* 0x0000002314137210 */ /* 0x040fe40007ffe0ff */
[----:B------:R-:W-:-:S02]  /*0340*/  IADD3 R20, PT, PT, R20, R5, R0 ;  /* 0x0000000514147210 */ /* 0x000fc40007ffe000 */
[----:B------:R-:W-:Y:S02]  /*0350*/  MOV R22, R2 ;  /* 0x0000000200167202 */ /* 0x000fe40000000f00 */
[----:B------:R-:W-:-:S07]  /*0360*/  IADD3 R23, PT, PT, -R46, RZ, RZ ;  /* 0x000000ff2e177210 */ /* 0x000fce0007ffe1ff */
.L_x_2:
[----:B------:R-:W0:Y:S01]  /*0370*/  LDC.64 R44, c[0x0][0x390] ;  /* 0x0000e400ff2c7b82 */ /* 0x000e220000000a00 */
[----:B------:R-:W-:-:S07]  /*0380*/  IADD3 R31, PT, PT, R21, -0x7, RZ ;  /* 0xfffffff9151f7810 */ /* 0x000fce0007ffe0ff */
[----:B------:R-:W1:Y:S01]  /*0390*/  LDC.64 R48, c[0x0][0x398] ;  /* 0x0000e600ff307b82 */ /* 0x000e620000000a00 */
[----:B------:R-:W-:Y:S01]  /*03a0*/  IADD3 R35, PT, PT, R21, -0x6, RZ ;  /* 0xfffffffa15237810 */ /* 0x000fe20007ffe0ff */
[----:B0-----:R-:W-:-:S05]  /*03b0*/  IMAD.WIDE.U32 R30, R31, 0x2, R44 ;  /* 0x000000021f1e7825 */ /* 0x001fca00078e002c */
[----:B------:R-:W2:Y:S01]  /*03c0*/  LDG.E.U16 R33, desc[UR4][R30.64] ;  /* 0x000000041e217981 */ /* 0x000ea2000c1e1500 */
[----:B-1----:R-:W-:-:S05]  /*03d0*/  IMAD.WIDE.U32 R24, R22, 0x2, R48 ;  /* 0x0000000216187825 */ /* 0x002fca00078e0030 */
[----:B------:R0:W2:Y:S01]  /*03e0*/  LDG.E.U16 R29, desc[UR4][R24.64] ;  /* 0x00000004181d7981 */ /* 0x0000a2000c1e1500 */
[----:B------:R-:W-:-:S06]  /*03f0*/  IMAD.WIDE.U32 R34, R35, 0x2, R44 ;  /* 0x0000000223227825 */ /* 0x000fcc00078e002c */
[----:B------:R-:W3:Y:S01]  /*0400*/  LDG.E.U16 R34, desc[UR4][R34.64] ;  /* 0x0000000422227981 */ /* 0x000ee2000c1e1500 */
[----:B0-----:R-:W-:Y:S01]  /*0410*/  IMAD.WIDE.U32 R24, R20, 0x2, R48 ;  /* 0x0000000214187825 */ /* 0x001fe200078e0030 */
[----:B------:R-:W-:-:S04]  /*0420*/  IADD3 R37, PT, PT, R21, -0x5, RZ ;  /* 0xfffffffb15257810 */ /* 0x000fc80007ffe0ff */
[----:B------:R0:W3:Y:S01]  /*0430*/  LDG.E.U16 R35, desc[UR4][R24.64] ;  /* 0x0000000418237981 */ /* 0x0000e2000c1e1500 */
[----:B------:R-:W-:Y:S01]  /*0440*/  IMAD.WIDE.U32 R36, R37, 0x2, R44 ;  /* 0x0000000225247825 */ /* 0x000fe200078e002c */
[C---:B------:R-:W-:Y:S02]  /*0450*/  IADD3 R39, PT, PT, R21.reuse, -0x4, RZ ;  /* 0xfffffffc15277810 */ /* 0x040fe40007ffe0ff */
[----:B------:R-:W-:Y:S01]  /*0460*/  IADD3 R31, PT, PT, R21, -0x3, RZ ;  /* 0xfffffffd151f7810 */ /* 0x000fe20007ffe0ff */
[--C-:B------:R-:W-:Y:S02]  /*0470*/  IMAD.WIDE.U32 R40, R7, 0x2, R48.reuse ;  /* 0x0000000207287825 */ /* 0x100fe400078e0030 */
[----:B------:R-:W4:Y:S02]  /*0480*/  LDG.E.U16 R36, desc[UR4][R36.64] ;  /* 0x0000000424247981 */ /* 0x000f24000c1e1500 */
[----:B0-----:R-:W-:Y:S02]  /*0490*/  IMAD.WIDE.U32 R24, R6, 0x2, R48 ;  /* 0x0000000206187825 */ /* 0x001fe400078e0030 */
[----:B------:R-:W5:Y:S02]  /*04a0*/  LDG.E.U16 R40, desc[UR4][R40.64] ;  /* 0x0000000428287981 */ /* 0x000f64000c1e1500 */
[----:B------:R-:W-:-:S02]  /*04b0*/  IMAD.WIDE.U32 R38, R39, 0x2, R44 ;  /* 0x0000000227267825 */ /* 0x000fc400078e002c */
[----:B------:R0:W4:Y:S02]  /*04c0*/  LDG.E.U16 R37, desc[UR4][R24.64] ;  /* 0x0000000418257981 */ /* 0x000124000c1e1500 */
[----:B------:R-:W-:Y:S02]  /*04d0*/  IMAD.WIDE.U32 R30, R31, 0x2, R44 ;  /* 0x000000021f1e7825 */ /* 0x000fe400078e002c */
[----:B------:R-:W5:Y:S04]  /*04e0*/  LDG.E.U16 R38, desc[UR4][R38.64] ;  /* 0x0000000426267981 */ /* 0x000f68000c1e1500 */
[----:B------:R1:W5:Y:S01]  /*04f0*/  LDG.E.U16 R41, desc[UR4][R30.64] ;  /* 0x000000041e297981 */ /* 0x000362000c1e1500 */
[----:B0-----:R-:W-:-:S05]  /*0500*/  IMAD.WIDE.U32 R24, R8, 0x2, R48 ;  /* 0x0000000208187825 */ /* 0x001fca00078e0030 */
[----:B------:R0:W5:Y:S01]  /*0510*/  LDG.E.U16 R39, desc[UR4][R24.64] ;  /* 0x0000000418277981 */ /* 0x000162000c1e1500 */
[C---:B------:R-:W-:Y:S02]  /*0520*/  IADD3 R47, PT, PT, R21.reuse, 0x1, RZ ;  /* 0x00000001152f7810 */ /* 0x040fe40007ffe0ff */
[----:B------:R-:W-:-:S03]  /*0530*/  IADD3 R43, PT, PT, R21, -0x2, RZ ;  /* 0xfffffffe152b7810 */ /* 0x000fc60007ffe0ff */
[--C-:B-1----:R-:W-:Y:S01]  /*0540*/  IMAD.WIDE.U32 R30, R47, 0x2, R44.reuse ;  /* 0x000000022f1e7825 */ /* 0x102fe200078e002c */
[C---:B------:R-:W-:Y:S02]  /*0550*/  IADD3 R51, PT, PT, R21.reuse, -0x1, RZ ;  /* 0xffffffff15337810 */ /* 0x040fe40007ffe0ff */
[----:B------:R-:W-:Y:S01]  /*0560*/  IADD3 R28, PT, PT, R21, 0x3, RZ ;  /* 0x00000003151c7810 */ /* 0x000fe20007ffe0ff */
[--C-:B0-----:R-:W-:Y:S01]  /*0570*/  IMAD.WIDE.U32 R24, R43, 0x2, R44.reuse ;  /* 0x000000022b187825 */ /* 0x101fe200078e002c */
[----:B------:R0:W5:Y:S03]  /*0580*/  LDG.E.U16 R26, desc[UR4][R30.64] ;  /* 0x000000041e1a7981 */ /* 0x000166000c1e1500 */
[----:B------:R-:W-:Y:S01]  /*0590*/  IMAD.WIDE.U32 R42, R51, 0x2, R44 ;  /* 0x00000002332a7825 */ /* 0x000fe200078e002c */
[C---:B------:R-:W-:Y:S01]  /*05a0*/  IADD3 R50, PT, PT, R21.reuse, 0x2, RZ ;  /* 0x0000000215327810 */ /* 0x040fe20007ffe0ff */
[----:B------:R-:W5:Y:S01]  /*05b0*/  LDG.E.U16 R24, desc[UR4][R24.64] ;  /* 0x0000000418187981 */ /* 0x000f62000c1e1500 */
[----:B0-----:R-:W-:-:S05]  /*05c0*/  IADD3 R30, PT, PT, R21, 0x4, RZ ;  /* 0x00000004151e7810 */ /* 0x001fca0007ffe0ff */
[--C-:B------:R-:W-:Y:S01]  /*05d0*/  IMAD.WIDE.U32 R30, R30, 0x2, R44.reuse ;  /* 0x000000021e1e7825 */ /* 0x100fe200078e002c */
[----:B------:R0:W5:Y:S01]  /*05e0*/  LDG.E.U16 R25, desc[UR4][R42.64] ;  /* 0x000000042a197981 */ /* 0x000162000c1e1500 */
[C---:B------:R-:W-:Y:S02]  /*05f0*/  IADD3 R32, PT, PT, R21.reuse, 0x7, RZ ;  /* 0x0000000715207810 */ /* 0x040fe40007ffe0ff */
[----:B------:R-:W-:Y:S01]  /*0600*/  IMAD.WIDE.U32 R50, R50, 0x2, R44 ;  /* 0x0000000232327825 */ /* 0x000fe200078e002c */
[----:B0-----:R-:W-:-:S05]  /*0610*/  IADD3 R42, PT, PT, R21, 0x5, RZ ;  /* 0x00000005152a7810 */ /* 0x001fca0007ffe0ff */
[----:B------:R-:W-:-:S04]  /*0620*/  IMAD.WIDE.U32 R42, R42, 0x2, R44 ;  /* 0x000000022a2a7825 */ /* 0x000fc800078e002c */
[----:B--2---:R-:W-:Y:S02]  /*0630*/  HFMA2.BF16_V2 R33, R33.H0_H0, R29.H0_H0, R27.H0_H0 ;  /* 0x2000001d21217231 */ /* 0x004fe4000024081b */
[----:B------:R-:W-:Y:S01]  /*0640*/  IMAD.WIDE.U32 R28, R28, 0x2, R44 ;  /* 0x000000021c1c7825 */ /* 0x000fe200078e002c */
[----:B------:R-:W2:Y:S05]  /*0650*/  LDG.E.U16 R27, desc[UR4][R50.64] ;  /* 0x00000004321b7981 */ /* 0x000eaa000c1e1500 */
[----:B------:R-:W2:Y:S04]  /*0660*/  LDG.E.U16 R28, desc[UR4][R28.64] ;  /* 0x000000041c1c7981 */ /* 0x000ea8000c1e1500 */
[----:B------:R0:W2:Y:S01]  /*0670*/  LDG.E.U16 R29, desc[UR4][R30.64] ;  /* 0x000000041e1d7981 */ /* 0x0000a2000c1e1500 */
[----:B---3--:R-:W-:-:S02]  /*0680*/  HFMA2.BF16_V2 R35, R34.H0_H0, R35.H0_H0, R33.H0_H0 ;  /* 0x2000002322237231 */ /* 0x008fc40000240821 */
[----:B------:R-:W-:-:S06]  /*0690*/  IMAD.WIDE.U32 R32, R32, 0x2, R44 ;  /* 0x0000000220207825 */ /* 0x000fcc00078e002c */
[----:B------:R-:W3:Y:S01]  /*06a0*/  LDG.E.U16 R32, desc[UR4][R32.64] ;  /* 0x0000000420207981 */ /* 0x000ee2000c1e1500 */
[----:B0-----:R-:W-:-:S03]  /*06b0*/  IADD3 R31, PT, PT, R21, 0x6, RZ ;  /* 0x00000006151f7810 */ /* 0x001fc60007ffe0ff */
[----:B------:R0:W3:Y:S02]  /*06c0*/  LDG.E.U16 R30, desc[UR4][R42.64] ;  /* 0x000000042a1e7981 */ /* 0x0000e4000c1e1500 */
[----:B------:R-:W-:-:S05]  /*06d0*/  IMAD.WIDE.U32 R50, R31, 0x2, R44 ;  /* 0x000000021f327825 */ /* 0x000fca00078e002c */
[----:B------:R1:W3:Y:S01]  /*06e0*/  LDG.E.U16 R31, desc[UR4][R50.64] ;  /* 0x00000004321f7981 */ /* 0x0002e2000c1e1500 */
[----:B0-----:R-:W-:-:S05]  /*06f0*/  IMAD.WIDE.U32 R42, R21, 0x2, R44 ;  /* 0x00000002152a7825 */ /* 0x001fca00078e002c */
[----:B------:R0:W2:Y:S01]  /*0700*/  LDG.E.U16 R33, desc[UR4][R42.64] ;  /* 0x000000042a217981 */ /* 0x0000a2000c1e1500 */
[----:B-1----:R-:W-:Y:S01]  /*0710*/  IADD3 R50, PT, PT, R21, 0x8, RZ ;  /* 0x0000000815327810 */ /* 0x002fe20007ffe0ff */
[----:B0-----:R-:W-:-:S04]  /*0720*/  IMAD.WIDE.U32 R42, R9, 0x2, R48 ;  /* 0x00000002092a7825 */ /* 0x001fc800078e0030 */
[----:B------:R-:W-:Y:S01]  /*0730*/  IMAD.WIDE.U32 R50, R50, 0x2, R44 ;  /* 0x0000000232327825 */ /* 0x000fe200078e002c */
[----:B------:R0:W3:Y:S03]  /*0740*/  LDG.E.U16 R34, desc[UR4][R42.64] ;  /* 0x000000042a227981 */ /* 0x0000e6000c1e1500 */
[----:B------:R-:W-:-:S04]  /*0750*/  IMAD.WIDE.U32 R44, R10, 0x2, R48 ;  /* 0x000000020a2c7825 */ /* 0x000fc800078e0030 */
[----:B----4-:R-:W-:Y:S02]  /*0760*/  HFMA2.BF16_V2 R37, R36.H0_H0, R37.H0_H0, R35.H0_H0 ;  /* 0x2000002524257231 */ /* 0x010fe40000240823 */
[----:B------:R1:W4:Y:S01]  /*0770*/  LDG.E.U16 R35, desc[UR4][R44.64] ;  /* 0x000000042c237981 */ /* 0x000322000c1e1500 */
[----:B0-----:R-:W-:-:S04]  /*0780*/  IMAD.WIDE.U32 R42, R11, 0x2, R48 ;  /* 0x000000020b2a7825 */ /* 0x001fc800078e0030 */
[----:B-----5:R-:W-:Y:S01]  /*0790*/  HFMA2.BF16_V2 R40, R38.H0_H0, R40.H0_H0, R37.H0_H0 ;  /* 0x2000002826287231 */ /* 0x020fe20000240825 */
[----:B------:R0:W2:Y:S01]  /*07a0*/  LDG.E.U16 R36, desc[UR4][R42.64] ;  /* 0x000000042a247981 */ /* 0x0000a2000c1e1500 */
[----:B-1----:R-:W-:-:S04]  /*07b0*/  IMAD.WIDE.U32 R44, R12, 0x2, R48 ;  /* 0x000000020c2c7825 */ /* 0x002fc800078e0030 */
[----:B------:R-:W-:Y:S01]  /*07c0*/  HFMA2.BF16_V2 R39, R41.H0_H0, R39.H0_H0, R40.H0_H0 ;  /* 0x2000002729277231 */ /* 0x000fe20000240828 */
[----:B------:R-:W5:Y:S01]  /*07d0*/  LDG.E.U16 R37, desc[UR4][R44.64] ;  /* 0x000000042c257981 */ /* 0x000f62000c1e1500 */
[----:B0-----:R-:W-:-:S04]  /*07e0*/  IMAD.WIDE.U32 R42, R13, 0x2, R48 ;  /* 0x000000020d2a7825 */ /* 0x001fc800078e0030 */
[--C-:B------:R-:W-:Y:S01]  /*07f0*/  IMAD.WIDE.U32 R40, R14, 0x2, R48.reuse ;  /* 0x000000020e287825 */ /* 0x100fe200078e0030 */
[----:B------:R0:W5:Y:S05]  /*0800*/  LDG.E.U16 R38, desc[UR4][R42.64] ;  /* 0x000000042a267981 */ /* 0x00016a000c1e1500 */
[----:B------:R-:W5:Y:S01]  /*0810*/  LDG.E.U16 R40, desc[UR4][R40.64] ;  /* 0x0000000428287981 */ /* 0x000f62000c1e1500 */
[----:B0-----:R-:W-:-:S05]  /*0820*/  IMAD.WIDE.U32 R42, R15, 0x2, R48 ;  /* 0x000000020f2a7825 */ /* 0x001fca00078e0030 */
[----:B------:R0:W5:Y:S01]  /*0830*/  LDG.E.U16 R41, desc[UR4][R42.64] ;  /* 0x000000042a297981 */ /* 0x000162000c1e1500 */
[----:B------:R-:W-:-:S04]  /*0840*/  IMAD.WIDE.U32 R44, R17, 0x2, R48 ;  /* 0x00000002112c7825 */ /* 0x000fc800078e0030 */
[----:B0-----:R-:W-:-:S06]  /*0850*/  IMAD.WIDE.U32 R42, R16, 0x2, R48 ;  /* 0x00000002102a7825 */ /* 0x001fcc00078e0030 */
[----:B------:R-:W5:Y:S04]  /*0860*/  LDG.E.U16 R42, desc[UR4][R42.64] ;  /* 0x000000042a2a7981 */ /* 0x000f68000c1e1500 */
[----:B------:R0:W5:Y:S02]  /*0870*/  LDG.E.U16 R43, desc[UR4][R44.64] ;  /* 0x000000042c2b7981 */ /* 0x000164000c1e1500 */
[----:B0-----:R-:W-:-:S04]  /*0880*/  IMAD.WIDE.U32 R44, R18, 0x2, R48 ;  /* 0x00000002122c7825 */ /* 0x001fc800078e0030 */
[----:B------:R-:W-:Y:S02]  /*0890*/  IMAD.WIDE.U32 R48, R19, 0x2, R48 ;  /* 0x0000000213307825 */ /* 0x000fe400078e0030 */
[----:B------:R-:W5:Y:S04]  /*08a0*/  LDG.E.U16 R44, desc[UR4][R44.64] ;  /* 0x000000042c2c7981 */ /* 0x000f68000c1e1500 */
[----:B------:R-:W5:Y:S04]  /*08b0*/  LDG.E.U16 R48, desc[UR4][R48.64] ;  /* 0x0000000430307981 */ /* 0x000f68000c1e1500 */
[----:B------:R-:W5:Y:S01]  /*08c0*/  LDG.E.U16 R45, desc[UR4][R50.64] ;  /* 0x00000004322d7981 */ /* 0x000f62000c1e1500 */
[----:B------:R-:W-:-:S04]  /*08d0*/  IADD3 R23, PT, PT, R23, 0x10, RZ ;  /* 0x0000001017177810 */ /* 0x000fc80007ffe0ff */
[----:B------:R-:W-:Y:S02]  /*08e0*/  ISETP.NE.AND P0, PT, R23, RZ, PT ;  /* 0x000000ff1700720c */ /* 0x000fe40003f05270 */
[----:B------:R-:W-:Y:S02]  /*08f0*/  IADD3 R21, PT, PT, R21, 0x10, RZ ;  /* 0x0000001015157810 */ /* 0x000fe40007ffe0ff */
[C---:B------:R-:W-:Y:S02]  /*0900*/  LEA R20, R5.reuse, R20, 0x4 ;  /* 0x0000001405147211 */ /* 0x040fe400078e20ff */
[C---:B------:R-:W-:Y:S02]  /*0910*/  LEA R6, R5.reuse, R6, 0x4 ;  /* 0x0000000605067211 */ /* 0x040fe400078e20ff */
[C---:B------:R-:W-:Y:S02]  /*0920*/  LEA R7, R5.reuse, R7, 0x4 ;  /* 0x0000000705077211 */ /* 0x040fe400078e20ff */
[----:B------:R-:W-:-:S02]  /*0930*/  LEA R8, R5, R8, 0x4 ;  /* 0x0000000805087211 */ /* 0x000fc400078e20ff */
[C---:B------:R-:W-:Y:S02]  /*0940*/  LEA R9, R5.reuse, R9, 0x4 ;  /* 0x0000000905097211 */ /* 0x040fe400078e20ff */
[C---:B------:R-:W-:Y:S02]  /*0950*/  LEA R10, R5.reuse, R10, 0x4 ;  /* 0x0000000a050a7211 */ /* 0x040fe400078e20ff */
        /* <DEDUP_REMOVED lines=9> */
[----:B------:R-:W-:Y:S01]  /*09f0*/  LEA R22, R5, R22, 0x4 ;  /* 0x0000001605167211 */ /* 0x000fe200078e20ff */
[----:B---3--:R-:W-:-:S04]  /*0a00*/  HFMA2.BF16_V2 R24, R24.H0_H0, R34.H0_H0, R39.H0_H0 ;  /* 0x2000002218187231 */ /* 0x008fc80000240827 */
[----:B----4-:R-:W-:-:S04]  /*0a10*/  HFMA2.BF16_V2 R24, R25.H0_H0, R35.H0_H0, R24.H0_H0 ;  /* 0x2000002319187231 */ /* 0x010fc80000240818 */
[----:B--2---:R-:W-:-:S04]  /*0a20*/  HFMA2.BF16_V2 R24, R33.H0_H0, R36.H0_H0, R24.H0_H0 ;  /* 0x2000002421187231 */ /* 0x004fc80000240818 */
[----:B-----5:R-:W-:-:S04]  /*0a30*/  HFMA2.BF16_V2 R24, R26.H0_H0, R37.H0_H0, R24.H0_H0 ;  /* 0x200000251a187231 */ /* 0x020fc80000240818 */
[----:B------:R-:W-:-:S04]  /*0a40*/  HFMA2.BF16_V2 R24, R27.H0_H0, R38.H0_H0, R24.H0_H0 ;  /* 0x200000261b187231 */ /* 0x000fc80000240818 */
[----:B------:R-:W-:-:S04]  /*0a50*/  HFMA2.BF16_V2 R24, R28.H0_H0, R40.H0_H0, R24.H0_H0 ;  /* 0x200000281c187231 */ /* 0x000fc80000240818 */
[----:B------:R-:W-:-:S04]  /*0a60*/  HFMA2.BF16_V2 R24, R29.H0_H0, R41.H0_H0, R24.H0_H0 ;  /* 0x200000291d187231 */ /* 0x000fc80000240818 */
[----:B------:R-:W-:-:S04]  /*0a70*/  HFMA2.BF16_V2 R24, R30.H0_H0, R42.H0_H0, R24.H0_H0 ;  /* 0x2000002a1e187231 */ /* 0x000fc80000240818 */
[----:B------:R-:W-:-:S04]  /*0a80*/  HFMA2.BF16_V2 R24, R31.H0_H0, R43.H0_H0, R24.H0_H0 ;  /* 0x2000002b1f187231 */ /* 0x000fc80000240818 */
[----:B------:R-:W-:-:S04]  /*0a90*/  HFMA2.BF16_V2 R24, R32.H0_H0, R44.H0_H0, R24.H0_H0 ;  /* 0x2000002c20187231 */ /* 0x000fc80000240818 */
[----:B------:R-:W-:Y:S01]  /*0aa0*/  HFMA2.BF16_V2 R27, R45.H0_H0, R48.H0_H0, R24.H0_H0 ;  /* 0x200000302d1b7231 */ /* 0x000fe20000240818 */
[----:B------:R-:W-:Y:S06]  /*0ab0*/  @P0 BRA `(.L_x_2) ;  /* 0xfffffff8002c0947 */ /* 0x000fec000383ffff */
.L_x_1:
[----:B------:R-:W-:-:S04]  /*0ac0*/  LOP3.LUT R6, R4, 0xf, RZ, 0xc0, !PT ;  /* 0x0000000f04067812 */ /* 0x000fc800078ec0ff */
[----:B------:R-:W-:-:S13]  /*0ad0*/  ISETP.NE.AND P0, PT, R6, RZ, PT ;  /* 0x000000ff0600720c */ /* 0x000fda0003f05270 */
[----:B------:R-:W-:Y:S05]  /*0ae0*/  @!P0 BRA `(.L_x_0) ;  /* 0x0000000400d88947 */ /* 0x000fea0003800000 */
[----:B------:R-:W-:Y:S02]  /*0af0*/  ISETP.GE.U32.AND P0, PT, R6, 0x8, PT ;  /* 0x000000080600780c */ /* 0x000fe40003f06070 */
[----:B------:R-:W-:-:S04]  /*0b00*/  LOP3.LUT R28, R4, 0x7, RZ, 0xc0, !PT ;  /* 0x00000007041c7812 */ /* 0x000fc800078ec0ff */
[----:B------:R-:W-:-:S07]  /*0b10*/  ISETP.NE.AND P1, PT, R28, RZ, PT ;  /* 0x000000ff1c00720c */ /* 0x000fce0003f25270 */
[----:B------:R-:W-:Y:S06]  /*0b20*/  @!P0 BRA `(.L_x_3) ;  /* 0x0000000000ec8947 */ /* 0x000fec0003800000 */
[----:B------:R-:W0:Y:S01]  /*0b30*/  LDC.64 R8, c[0x0][0x390] ;  /* 0x0000e400ff087b82 */ /* 0x000e220000000a00 */
[----:B------:R-:W-:Y:S02]  /*0b40*/  IMAD R15, R3, R4, R46 ;  /* 0x00000004030f7224 */ /* 0x000fe400078e022e */
[----:B------:R-:W-:-:S03]  /*0b50*/  IMAD R16, R46, R5, R2 ;  /* 0x000000052e107224 */ /* 0x000fc600078e0202 */
[C---:B------:R-:W-:Y:S02]  /*0b60*/  IADD3 R31, PT, PT, R15.reuse, 0x2, RZ ;  /* 0x000000020f1f7810 */ /* 0x040fe40007ffe0ff */
[----:B------:R-:W1:Y:S01]  /*0b70*/  LDC.64 R6, c[0x0][0x398] ;  /* 0x0000e600ff067b82 */ /* 0x000e620000000a00 */
[-C--:B------:R-:W-:Y:S02]  /*0b80*/  IADD3 R18, PT, PT, R16, R5.reuse, RZ ;  /* 0x0000000510127210 */ /* 0x080fe40007ffe0ff */
[C---:B------:R-:W-:Y:S02]  /*0b90*/  IADD3 R13, PT, PT, R15.reuse, 0x1, RZ ;  /* 0x000000010f0d7810 */ /* 0x040fe40007ffe0ff */
[-C--:B------:R-:W-:Y:S02]  /*0ba0*/  IADD3 R14, PT, PT, R18, R5.reuse, RZ ;  /* 0x00000005120e7210 */ /* 0x080fe40007ffe0ff */
[C---:B------:R-:W-:Y:S02]  /*0bb0*/  IADD3 R33, PT, PT, R15.reuse, 0x3, RZ ;  /* 0x000000030f217810 */ /* 0x040fe40007ffe0ff */
[----:B------:R-:W-:Y:S01]  /*0bc0*/  IADD3 R34, PT, PT, R14, R5, RZ ;  /* 0x000000050e227210 */ /* 0x000fe20007ffe0ff */
[----:B0-----:R-:W-:-:S04]  /*0bd0*/  IMAD.WIDE.U32 R10, R15, 0x2, R8 ;  /* 0x000000020f0a7825 */ /* 0x001fc800078e0008 */
[----:B------:R-:W-:Y:S01]  /*0be0*/  IMAD.WIDE.U32 R30, R31, 0x2, R8 ;  /* 0x000000021f1e7825 */ /* 0x000fe200078e0008 */
[----:B------:R-:W2:Y:S03]  /*0bf0*/  LDG.E.U16 R22, desc[UR4][R10.64] ;  /* 0x000000040a167981 */ /* 0x000ea6000c1e1500 */
[----:B-1----:R-:W-:Y:S01]  /*0c00*/  IMAD.WIDE.U32 R16, R16, 0x2, R6 ;  /* 0x0000000210107825 */ /* 0x002fe200078e0006 */
[----:B------:R0:W3:Y:S03]  /*0c10*/  LDG.E.U16 R25, desc[UR4][R30.64] ;  /* 0x000000041e197981 */ /* 0x0000e6000c1e1500 */
[----:B------:R-:W-:Y:S01]  /*0c20*/  IMAD.WIDE.U32 R12, R13, 0x2, R8 ;  /* 0x000000020d0c7825 */ /* 0x000fe200078e0008 */
[----:B------:R-:W2:Y:S03]  /*0c30*/  LDG.E.U16 R24, desc[UR4][R16.64] ;  /* 0x0000000410187981 */ /* 0x000ea6000c1e1500 */
[--C-:B------:R-:W-:Y:S01]  /*0c40*/  IMAD.WIDE.U32 R18, R18, 0x2, R6.reuse ;  /* 0x0000000212127825 */ /* 0x100fe200078e0006 */
[----:B------:R1:W4:Y:S03]  /*0c50*/  LDG.E.U16 R29, desc[UR4][R12.64] ;  /* 0x000000040c1d7981 */ /* 0x000326000c1e1500 */
[----:B0-----:R-:W-:Y:S01]  /*0c60*/  IMAD.WIDE.U32 R30, R14, 0x2, R6 ;  /* 0x000000020e1e7825 */ /* 0x001fe200078e0006 */
[CC--:B------:R-:W-:Y:S01]  /*0c70*/  IADD3 R14, PT, PT, R34.reuse, R5.reuse, RZ ;  /* 0x00000005220e7210 */ /* 0x0c0fe20007ffe0ff */
[----:B------:R-:W4:Y:S01]  /*0c80*/  LDG.E.U16 R26, desc[UR4][R18.64] ;  /* 0x00000004121a7981 */ /* 0x000f22000c1e1500 */
[----:B------:R-:W-:Y:S01]  /*0c90*/  IADD3 R21, PT, PT, R15, 0x4, RZ ;  /* 0x000000040f157810 */ /* 0x000fe20007ffe0ff */
[----:B------:R-:W-:Y:S01]  /*0ca0*/  IMAD.WIDE.U32 R32, R33, 0x2, R8 ;  /* 0x0000000221207825 */ /* 0x000fe200078e0008 */
[C---:B------:R-:W-:Y:S01]  /*0cb0*/  IADD3 R11, PT, PT, R15.reuse, 0x5, RZ ;  /* 0x000000050f0b7810 */ /* 0x040fe20007ffe0ff */
[----:B------:R-:W3:Y:S02]  /*0cc0*/  LDG.E.U16 R30, desc[UR4][R30.64] ;  /* 0x000000041e1e7981 */ /* 0x000ee4000c1e1500 */
[--C-:B-1----:R-:W-:Y:S01]  /*0cd0*/  IMAD.WIDE.U32 R12, R34, 0x2, R6.reuse ;  /* 0x00000002220c7825 */ /* 0x102fe200078e0006 */
[----:B------:R-:W-:Y:S01]  /*0ce0*/  IADD3 R35, PT, PT, R15, 0x6, RZ ;  /* 0x000000060f237810 */ /* 0x000fe20007ffe0ff */
[----:B------:R0:W5:Y:S02]  /*0cf0*/  LDG.E.U16 R23, desc[UR4][R32.64] ;  /* 0x0000000420177981 */ /* 0x000164000c1e1500 */
[C---:B------:R-:W-:Y:S01]  /*0d00*/  IMAD.WIDE.U32 R16, R14.reuse, 0x2, R6 ;  /* 0x000000020e107825 */ /* 0x040fe200078e0006 */
[-C--:B------:R-:W-:Y:S01]  /*0d10*/  IADD3 R14, PT, PT, R14, R5.reuse, RZ ;  /* 0x000000050e0e7210 */ /* 0x080fe20007ffe0ff */
[----:B------:R-:W5:Y:S02]  /*0d20*/  LDG.E.U16 R12, desc[UR4][R12.64] ;  /* 0x000000040c0c7981 */ /* 0x000f64000c1e1500 */
[--C-:B------:R-:W-:Y:S01]  /*0d30*/  IMAD.WIDE.U32 R20, R21, 0x2, R8.reuse ;  /* 0x0000000215147825 */ /* 0x100fe200078e0008 */
[----:B------:R-:W-:Y:S01]  /*0d40*/  IADD3 R37, PT, PT, R15, 0x7, RZ ;  /* 0x000000070f257810 */ /* 0x000fe20007ffe0ff */
[----:B------:R-:W5:Y:S01]  /*0d50*/  LDG.E.U16 R16, desc[UR4][R16.64] ;  /* 0x0000000410107981 */ /* 0x000f62000c1e1500 */
[----:B0-----:R-:W-:Y:S01]  /*0d60*/  IADD3 R32, PT, PT, R14, R5, RZ ;  /* 0x000000050e207210 */ /* 0x001fe20007ffe0ff */
[----:B------:R-:W-:-:S02]  /*0d70*/  IMAD.WIDE.U32 R10, R11, 0x2, R8 ;  /* 0x000000020b0a7825 */ /* 0x000fc400078e0008 */
[----:B------:R0:W5:Y:S02]  /*0d80*/  LDG.E.U16 R33, desc[UR4][R20.64] ;  /* 0x0000000414217981 */ /* 0x000164000c1e1500 */
[--C-:B------:R-:W-:Y:S01]  /*0d90*/  IMAD.WIDE.U32 R18, R14, 0x2, R6.reuse ;  /* 0x000000020e127825 */ /* 0x100fe200078e0006 */
[C---:B------:R-:W-:Y:S01]  /*0da0*/  IADD3 R31, PT, PT, R32.reuse, R5, RZ ;  /* 0x00000005201f7210 */ /* 0x040fe20007ffe0ff */
[----:B------:R-:W5:Y:S02]  /*0db0*/  LDG.E.U16 R11, desc[UR4][R10.64] ;  /* 0x000000040a0b7981 */ /* 0x000f64000c1e1500 */
[----:B------:R-:W-:Y:S02]  /*0dc0*/  IMAD.WIDE.U32 R14, R32, 0x2, R6 ;  /* 0x00000002200e7825 */ /* 0x000fe400078e0006 */
[----:B------:R-:W5:Y:S02]  /*0dd0*/  LDG.E.U16 R18, desc[UR4][R18.64] ;  /* 0x0000000412127981 */ /* 0x000f64000c1e1500 */
[----:B0-----:R-:W-:-:S02]  /*0de0*/  IMAD.WIDE.U32 R20, R35, 0x2, R8 ;  /* 0x0000000223147825 */ /* 0x001fc400078e0008 */
[----:B------:R4:W5:Y:S02]  /*0df0*/  LDG.E.U16 R14, desc[UR4][R14.64] ;  /* 0x000000040e0e7981 */ /* 0x000964000c1e1500 */
[----:B------:R-:W-:Y:S02]  /*0e00*/  IMAD.WIDE.U32 R8, R37, 0x2, R8 ;  /* 0x0000000225087825 */ /* 0x000fe400078e0008 */
[----:B------:R-:W5:Y:S02]  /*0e10*/  LDG.E.U16 R20, desc[UR4][R20.64] ;  /* 0x0000000414147981 */ /* 0x000f64000c1e1500 */
[----:B------:R-:W-:Y:S02]  /*0e20*/  IMAD.WIDE.U32 R6, R31, 0x2, R6 ;  /* 0x000000021f067825 */ /* 0x000fe400078e0006 */
[----:B------:R-:W5:Y:S04]  /*0e30*/  LDG.E.U16 R8, desc[UR4][R8.64] ;  /* 0x0000000408087981 */ /* 0x000f68000c1e1500 */
[----:B------:R-:W5:Y:S01]  /*0e40*/  LDG.E.U16 R6, desc[UR4][R6.64] ;  /* 0x0000000406067981 */ /* 0x000f62000c1e1500 */
[----:B------:R-:W-:Y:S01]  /*0e50*/  IADD3 R46, PT, PT, R46, 0x8, RZ ;  /* 0x000000082e2e7810 */ /* 0x000fe20007ffe0ff */
[----:B--2---:R-:W-:-:S04]  /*0e60*/  HFMA2.BF16_V2 R13, R22.H0_H0, R24.H0_H0, R27.H0_H0 ;  /* 0x20000018160d7231 */ /* 0x004fc8000024081b */
[----:B----4-:R-:W-:-:S04]  /*0e70*/  HFMA2.BF16_V2 R15, R29.H0_H0, R26.H0_H0, R13.H0_H0 ;  /* 0x2000001a1d0f7231 */ /* 0x010fc8000024080d */
[----:B---3--:R-:W-:-:S04]  /*0e80*/  HFMA2.BF16_V2 R15, R25.H0_H0, R30.H0_H0, R15.H0_H0 ;  /* 0x2000001e190f7231 */ /* 0x008fc8000024080f */
[----:B-----5:R-:W-:-:S04]  /*0e90*/  HFMA2.BF16_V2 R12, R23.H0_H0, R12.H0_H0, R15.H0_H0 ;  /* 0x2000000c170c7231 */ /* 0x020fc8000024080f */
[----:B------:R-:W-:-:S04]  /*0ea0*/  HFMA2.BF16_V2 R12, R33.H0_H0, R16.H0_H0, R12.H0_H0 ;  /* 0x20000010210c7231 */ /* 0x000fc8000024080c */
[----:B------:R-:W-:-:S04]  /*0eb0*/  HFMA2.BF16_V2 R11, R11.H0_H0, R18.H0_H0, R12.H0_H0 ;  /* 0x200000120b0b7231 */ /* 0x000fc8000024080c */
[----:B------:R-:W-:-:S04]  /*0ec0*/  HFMA2.BF16_V2 R11, R20.H0_H0, R14.H0_H0, R11.H0_H0 ;  /* 0x2000000e140b7231 */ /* 0x000fc8000024080b */
[----:B------:R-:W-:-:S07]  /*0ed0*/  HFMA2.BF16_V2 R27, R8.H0_H0, R6.H0_H0, R11.H0_H0 ;  /* 0x20000006081b7231 */ /* 0x000fce000024080b */
.L_x_3:
        /* <DEDUP_REMOVED lines=10> */
[----:B------:R-:W-:Y:S01]  /*0f80*/  IADD3 R21, PT, PT, R11, 0x2, RZ ;  /* 0x000000020b157810 */ /* 0x000fe20007ffe0ff */
[C---:B0-----:R-:W-:Y:S01]  /*0f90*/  IMAD.WIDE.U32 R14, R18.reuse, 0x2, R6 ;  /* 0x00000002120e7825 */ /* 0x041fe200078e0006 */
[----:B------:R-:W-:-:S04]  /*0fa0*/  IADD3 R18, PT, PT, R18, R5, RZ ;  /* 0x0000000512127210 */ /* 0x000fc80007ffe0ff */
[CC--:B------:R-:W-:Y:S01]  /*0fb0*/  IADD3 R22, PT, PT, R18.reuse, R5.reuse, RZ ;  /* 0x0000000512167210 */ /* 0x0c0fe20007ffe0ff */
[--C-:B-1----:R-:W-:Y:S01]  /*0fc0*/  IMAD.WIDE.U32 R12, R11, 0x2, R8.reuse ;  /* 0x000000020b0c7825 */ /* 0x102fe200078e0008 */
[----:B------:R-:W2:Y:S03]  /*0fd0*/  LDG.E.U16 R14, desc[UR4][R14.64] ;  /* 0x000000040e0e7981 */ /* 0x000ea6000c1e1500 */
[----:B------:R-:W-:Y:S01]  /*0fe0*/  IMAD.WIDE.U32 R16, R17, 0x2, R8 ;  /* 0x0000000211107825 */ /* 0x000fe200078e0008 */
[----:B------:R-:W-:Y:S01]  /*0ff0*/  IADD3 R11, PT, PT, R11, 0x3, RZ ;  /* 0x000000030b0b7810 */ /* 0x000fe20007ffe0ff */
[----:B------:R-:W2:Y:S02]  /*1000*/  LDG.E.U16 R12, desc[UR4][R12.64] ;  /* 0x000000040c0c7981 */ /* 0x000ea4000c1e1500 */
[----:B------:R-:W-:Y:S01]  /*1010*/  IMAD.WIDE.U32 R18, R18, 0x2, R6 ;  /* 0x0000000212127825 */ /* 0x000fe200078e0006 */
[----:B------:R-:W-:Y:S01]  /*1020*/  IADD3 R25, PT, PT, R22, R5, RZ ;  /* 0x0000000516197210 */ /* 0x000fe20007ffe0ff */
[----:B------:R-:W3:Y:S02]  /*1030*/  LDG.E.U16 R17, desc[UR4][R16.64] ;  /* 0x0000000410117981 */ /* 0x000ee4000c1e1500 */
[----:B------:R-:W-:-:S02]  /*1040*/  IMAD.WIDE.U32 R20, R21, 0x2, R8 ;  /* 0x0000000215147825 */ /* 0x000fc400078e0008 */
[----:B------:R-:W3:Y:S02]  /*1050*/  LDG.E.U16 R18, desc[UR4][R18.64] ;  /* 0x0000000412127981 */ /* 0x000ee4000c1e1500 */
[----:B------:R-:W-:Y:S02]  /*1060*/  IMAD.WIDE.U32 R22, R22, 0x2, R6 ;  /* 0x0000000216167825 */ /* 0x000fe400078e0006 */
[----:B------:R-:W4:Y:S02]  /*1070*/  LDG.E.U16 R21, desc[UR4][R20.64] ;  /* 0x0000000414157981 */ /* 0x000f24000c1e1500 */
[----:B------:R-:W-:Y:S02]  /*1080*/  IMAD.WIDE.U32 R8, R11, 0x2, R8 ;  /* 0x000000020b087825 */ /* 0x000fe400078e0008 */
[----:B------:R-:W4:Y:S02]  /*1090*/  LDG.E.U16 R22, desc[UR4][R22.64] ;  /* 0x0000000416167981 */ /* 0x000f24000c1e1500 */
[----:B------:R-:W-:-:S02]  /*10a0*/  IMAD.WIDE.U32 R6, R25, 0x2, R6 ;  /* 0x0000000219067825 */ /* 0x000fc400078e0006 */
[----:B------:R-:W5:Y:S04]  /*10b0*/  LDG.E.U16 R9, desc[UR4][R8.64] ;  /* 0x0000000408097981 */ /* 0x000f68000c1e1500 */
[----:B------:R-:W5:Y:S01]  /*10c0*/  LDG.E.U16 R6, desc[UR4][R6.64] ;  /* 0x0000000406067981 */ /* 0x000f62000c1e1500 */
[----:B------:R-:W-:Y:S01]  /*10d0*/  IADD3 R46, PT, PT, R46, 0x4, RZ ;  /* 0x000000042e2e7810 */ /* 0x000fe20007ffe0ff */
[----:B--2---:R-:W-:-:S04]  /*10e0*/  HFMA2.BF16_V2 R12, R12.H0_H0, R14.H0_H0, R27.H0_H0 ;  /* 0x2000000e0c0c7231 */ /* 0x004fc8000024081b */
[----:B---3--:R-:W-:-:S04]  /*10f0*/  HFMA2.BF16_V2 R12, R17.H0_H0, R18.H0_H0, R12.H0_H0 ;  /* 0x20000012110c7231 */ /* 0x008fc8000024080c */
[----:B----4-:R-:W-:-:S04]  /*1100*/  HFMA2.BF16_V2 R12, R21.H0_H0, R22.H0_H0, R12.H0_H0 ;  /* 0x20000016150c7231 */ /* 0x010fc8000024080c */
[----:B-----5:R-:W-:-:S07]  /*1110*/  HFMA2.BF16_V2 R27, R9.H0_H0, R6.H0_H0, R12.H0_H0 ;  /* 0x20000006091b7231 */ /* 0x020fce000024080c */
.L_x_4:
[----:B------:R-:W-:Y:S05]  /*1120*/  @!P1 BRA `(.L_x_0) ;  /* 0x0000000000489947 */ /* 0x000fea0003800000 */
[----:B------:R-:W0:Y:S01]  /*1130*/  S2R R6, SR_TID.X ;  /* 0x0000000000067919 */ /* 0x000e220000002100 */
[----:B------:R-:W1:Y:S01]  /*1140*/  LDC.64 R12, c[0x0][0x390] ;  /* 0x0000e400ff0c7b82 */ /* 0x000e620000000a00 */
[----:B------:R-:W-:Y:S01]  /*1150*/  IMAD R0, R46, R5, R0 ;  /* 0x000000052e007224 */ /* 0x000fe200078e0200 */
[----:B------:R-:W-:Y:S01]  /*1160*/  IADD3 R10, PT, PT, -R10, RZ, RZ ;  /* 0x000000ff0a0a7210 */ /* 0x000fe20007ffe1ff */
[----:B------:R-:W-:-:S05]  /*1170*/  IMAD R11, R3, R4, R46 ;  /* 0x00000004030b7224 */ /* 0x000fca00078e022e */
[----:B------:R-:W2:Y:S01]  /*1180*/  LDC.64 R14, c[0x0][0x398] ;  /* 0x0000e600ff0e7b82 */ /* 0x000ea20000000a00 */
[----:B0-----:R-:W-:-:S04]  /*1190*/  LOP3.LUT R7, R6, 0x1f, RZ, 0xc0, !PT ;  /* 0x0000001f06077812 */ /* 0x001fc800078ec0ff */
[----:B------:R-:W-:-:S07]  /*11a0*/  IADD3 R0, PT, PT, R7, R0, RZ ;  /* 0x0000000007007210 */ /* 0x000fce0007ffe0ff */
.L_x_5:
[----:B-1----:R-:W-:-:S04]  /*11b0*/  IMAD.WIDE.U32 R6, R11, 0x2, R12 ;  /* 0x000000020b067825 */ /* 0x002fc800078e000c */
[----:B--2---:R-:W-:Y:S02]  /*11c0*/  IMAD.WIDE.U32 R8, R0, 0x2, R14 ;  /* 0x0000000200087825 */ /* 0x004fe400078e000e */
[----:B------:R-:W2:Y:S04]  /*11d0*/  LDG.E.U16 R6, desc[UR4][R6.64] ;  /* 0x0000000406067981 */ /* 0x000ea8000c1e1500 */
[----:B------:R-:W2:Y:S01]  /*11e0*/  LDG.E.U16 R8, desc[UR4][R8.64] ;  /* 0x0000000408087981 */ /* 0x000ea2000c1e1500 */
[----:B------:R-:W-:Y:S02]  /*11f0*/  IADD3 R10, PT, PT, R10, 0x1, RZ ;  /* 0x000000010a0a7810 */ /* 0x000fe40007ffe0ff */
[----:B------:R-:W-:Y:S02]  /*1200*/  IADD3 R0, PT, PT, R0, R5, RZ ;  /* 0x0000000500007210 */ /* 0x000fe40007ffe0ff */
[----:B------:R-:W-:-:S02]  /*1210*/  ISETP.NE.AND P0, PT, R10, RZ, PT ;  /* 0x000000ff0a00720c */ /* 0x000fc40003f05270 */
[----:B------:R-:W-:Y:S01]  /*1220*/  IADD3 R11, PT, PT, R11, 0x1, RZ ;  /* 0x000000010b0b7810 */ /* 0x000fe20007ffe0ff */
[----:B--2---:R-:W-:-:S10]  /*1230*/  HFMA2.BF16_V2 R27, R6.H0_H0, R8.H0_H0, R27.H0_H0 ;  /* 0x20000008061b7231 */ /* 0x004fd4000024081b */
[----:B------:R-:W-:Y:S05]  /*1240*/  @P0 BRA `(.L_x_5) ;  /* 0xfffffffc00d80947 */ /* 0x000fea000383ffff */
.L_x_0:
[----:B------:R-:W0:Y:S01]  /*1250*/  LDC.64 R6, c[0x0][0x3a0] ;  /* 0x0000e800ff067b82 */ /* 0x000e220000000a00 */
[----:B------:R-:W-:-:S04]  /*1260*/  IMAD R3, R3, R5, R2 ;  /* 0x0000000503037224 */ /* 0x000fc800078e0202 */
[----:B0-----:R-:W-:-:S05]  /*1270*/  IMAD.WIDE.U32 R2, R3, 0x2, R6 ;  /* 0x0000000203027825 */ /* 0x001fca00078e0006 */
[----:B------:R-:W2:Y:S02]  /*1280*/  LDG.E.U16 R0, desc[UR4][R2.64] ;  /* 0x0000000402007981 */ /* 0x000ea4000c1e1500 */
[----:B--2---:R-:W-:-:S05]  /*1290*/  HADD2.BF16_V2 R0, R27.H0_H0, R0.H0_H0 ;  /* 0x200000001b007230 */ /* 0x004fca0000200800 */
[----:B------:R-:W-:Y:S01]  /*12a0*/  STG.E.U16 desc[UR4][R2.64], R0 ;  /* 0x0000000002007986 */ /* 0x000fe2000c101504 */
[----:B------:R-:W-:Y:S05]  /*12b0*/  EXIT ;  /* 0x000000000000794d */ /* 0x000fea0003800000 */
.L_x_6:
[----:B------:R-:W-:-:S00]  /*12c0*/  BRA `(.L_x_6) ;  /* 0xfffffffc00fc7947 */ /* 0x000fc0000383ffff */
[----:B------:R-:W-:-:S00]  /*12d0*/  NOP ;  /* 0x0000000000007918 */ /* 0x000fc00000000000 */
        /* <DEDUP_REMOVED lines=10> */
.L_x_16:


//--------------------- .text._Z7kernel1iiiPK13__nv_bfloat16S1_PS_ --------------------------
	.section	.text._Z7kernel1iiiPK13__nv_bfloat16S1_PS_,"ax",@progbits
	.align	128
        .global         _Z7kernel1iiiPK13__nv_bfloat16S1_PS_
        .type           _Z7kernel1iiiPK13__nv_bfloat16S1_PS_,@function
        .size           _Z7kernel1iiiPK13__nv_bfloat16S1_PS_,(.L_x_17 - _Z7kernel1iiiPK13__nv_bfloat16S1_PS_)
        .other          _Z7kernel1iiiPK13__nv_bfloat16S1_PS_,@"STO_CUDA_ENTRY STV_DEFAULT"
_Z7kernel1iiiPK13__nv_bfloat16S1_PS_:
.text._Z7kernel1iiiPK13__nv_bfloat16S1_PS_:
[----:B------:R-:W-:Y:S01]  /*0000*/  LDC R1, c[0x0][0x37c] ;  /* 0x0000df00ff017b82 */ /* 0x000fe20000000800 */
[----:B------:R-:W0:Y:S07]  /*0010*/  S2R R6, SR_TID.Y ;  /* 0x0000000000067919 */ /* 0x000e2e0000002200 */
[----:B------:R-:W1:Y:S01]  /*0020*/  S2UR UR4, SR_CTAID.Y ;  /* 0x00000000000479c3 */ /* 0x000e620000002600 */
[----:B------:R-:W2:Y:S07]  /*0030*/  S2R R2, SR_TID.X ;  /* 0x0000000000027919 */ /* 0x000eae0000002100 */
[----:B------:R-:W2:Y:S01]  /*0040*/  LDC R3, c[0x0][0x360] ;  /* 0x0000d800ff037b82 */ /* 0x000ea20000000800 */
[----:B------:R-:W1:Y:S07]  /*0050*/  LDCU UR5, c[0x0][0x364] ;  /* 0x00006c80ff0577ac */ /* 0x000e6e0008000800 */
[----:B------:R-:W2:Y:S08]  /*0060*/  S2UR UR6, SR_CTAID.X ;  /* 0x00000000000679c3 */ /* 0x000eb00000002500 */
[----:B------:R-:W3:Y:S01]  /*0070*/  LDC.64 R4, c[0x0][0x380] ;  /* 0x0000e000ff047b82 */ /* 0x000ee20000000a00 */
[----:B-1----:R-:W-:-:S06]  /*0080*/  UIMAD UR4, UR4, UR5, URZ ;  /* 0x00000005040472a4 */ /* 0x002fcc000f8e02ff */
[----:B0-----:R-:W-:Y:S01]  /*0090*/  IADD3 R0, PT, PT, R6, UR4, RZ ;  /* 0x0000000406007c10 */ /* 0x001fe2000fffe0ff */
[----:B--2---:R-:W-:-:S03]  /*00a0*/  IMAD R3, R3, UR6, R2 ;  /* 0x0000000603037c24 */ /* 0x004fc6000f8e0202 */
        /* <DEDUP_REMOVED lines=9> */
[----:B------:R-:W-:-:S12]  /*0140*/  HFMA2 R4, -RZ, RZ, 0, 0 ;  /* 0x00000000ff047431 */ /* 0x000fd800000001ff */
[----:B------:R-:W-:Y:S05]  /*0150*/  @!P0 BRA `(.L_x_8) ;  /* 0x0000000800248947 */ /* 0x000fea0003800000 */
[----:B------:R-:W-:Y:S01]  /*0160*/  LOP3.LUT R9, R2, 0x7ffffff0, RZ, 0xc0, !PT ;  /* 0x7ffffff002097812 */ /* 0x000fe200078ec0ff */
[C---:B------:R-:W-:Y:S01]  /*0170*/  IMAD R8, R5.reuse, 0x3, R0 ;  /* 0x0000000305087824 */ /* 0x040fe200078e0200 */
[C---:B------:R-:W-:Y:S01]  /*0180*/  IADD3 R4, PT, PT, R5.reuse, UR4, R6 ;  /* 0x0000000405047c10 */ /* 0x040fe2000fffe006 */
[C-C-:B------:R-:W-:Y:S01]  /*0190*/  IMAD R12, R5.reuse, 0x5, R0.reuse ;  /* 0x00000005050c7824 */ /* 0x140fe200078e0200 */
[CC--:B------:R-:W-:Y:S01]  /*01a0*/  LEA R6, R5.reuse, R0.reuse, 0x1 ;  /* 0x0000000005067211 */ /* 0x0c0fe200078e08ff */
[C-C-:B------:R-:W-:Y:S01]  /*01b0*/  IMAD R14, R5.reuse, 0x6, R0.reuse ;  /* 0x00000006050e7824 */ /* 0x140fe200078e0200 */
[CC--:B------:R-:W-:Y:S01]  /*01c0*/  LEA R10, R5.reuse, R0.reuse, 0x2 ;  /* 0x00000000050a7211 */ /* 0x0c0fe200078e10ff */
[C-C-:B------:R-:W-:Y:S01]  /*01d0*/  IMAD R16, R5.reuse, 0x7, R0.reuse ;  /* 0x0000000705107824 */ /* 0x140fe200078e0200 */
[CC--:B------:R-:W-:Y:S01]  /*01e0*/  LEA R18, R5.reuse, R0.reuse, 0x3 ;  /* 0x0000000005127211 */ /* 0x0c0fe200078e18ff */
[C-C-:B------:R-:W-:Y:S01]  /*01f0*/  IMAD R20, R5.reuse, 0x9, R0.reuse ;  /* 0x0000000905147824 */ /* 0x140fe200078e0200 */
[----:B------:R-:W-:Y:S01]  /*0200*/  MOV R34, R0 ;  /* 0x0000000000227202 */ /* 0x000fe20000000f00 */
[--C-:B------:R-:W-:Y:S01]  /*0210*/  IMAD R22, R5, 0xa, R0.reuse ;  /* 0x0000000a05167824 */ /* 0x100fe200078e0200 */
[----:B------:R-:W-:Y:S01]  /*0220*/  IADD3 R9, PT, PT, -R9, RZ, RZ ;  /* 0x000000ff09097210 */ /* 0x000fe20007ffe1ff */
[----:B------:R-:W-:-:S02]  /*0230*/  IMAD R24, R5, 0xb, R0 ;  /* 0x0000000b05187824 */ /* 0x000fc400078e0200 */
[C-C-:B------:R-:W-:Y:S02]  /*0240*/  IMAD R26, R5.reuse, 0xc, R0.reuse ;  /* 0x0000000c051a7824 */ /* 0x140fe400078e0200 */
[C-C-:B------:R-:W-:Y:S02]  /*0250*/  IMAD R28, R5.reuse, 0xd, R0.reuse ;  /* 0x0000000d051c7824 */ /* 0x140fe400078e0200 */
[C-C-:B------:R-:W-:Y:S02]  /*0260*/  IMAD R30, R5.reuse, 0xe, R0.reuse ;  /* 0x0000000e051e7824 */ /* 0x140fe400078e0200 */
[----:B------:R-:W-:Y:S02]  /*0270*/  IMAD R32, R5, 0xf, R0 ;  /* 0x0000000f05207824 */ /* 0x000fe400078e0200 */
[----:B------:R-:W-:-:S07]  /*0280*/  IMAD R7, R3, R2, 0x7 ;  /* 0x0000000703077424 */ /* 0x000fce00078e0202 */
.L_x_9:
[----:B------:R-:W0:Y:S01]  /*0290*/  LDC.64 R38, c[0x0][0x390] ;  /* 0x0000e400ff267b82 */ /* 0x000e220000000a00 */
[C---:B------:R-:W-:Y:S02]  /*02a0*/  IADD3 R45, PT, PT, R7.reuse, -0x3, RZ ;  /* 0xfffffffd072d7810 */ /* 0x040fe40007ffe0ff */
[C---:B------:R-:W-:Y:S02]  /*02b0*/  IADD3 R11, PT, PT, R7.reuse, -0x1, RZ ;  /* 0xffffffff070b7810 */ /* 0x040fe40007ffe0ff */
[C---:B------:R-:W-:Y:S02]  /*02c0*/  IADD3 R41, PT, PT, R7.reuse, -0x7, RZ ;  /* 0xfffffff907297810 */ /* 0x040fe40007ffe0ff */
[C---:B------:R-:W-:Y:S02]  /*02d0*/  IADD3 R53, PT, PT, R7.reuse, -0x6, RZ ;  /* 0xfffffffa07357810 */ /* 0x040fe40007ffe0ff */
[C---:B------:R-:W-:Y:S02]  /*02e0*/  IADD3 R51, PT, PT, R7.reuse, -0x5, RZ ;  /* 0xfffffffb07337810 */ /* 0x040fe40007ffe0ff */
[----:B------:R-:W-:Y:S01]  /*02f0*/  IADD3 R49, PT, PT, R7, -0x4, RZ ;  /* 0xfffffffc07317810 */ /* 0x000fe20007ffe0ff */
[----:B0-----:R-:W-:Y:S01]  /*0300*/  IMAD.WIDE.U32 R44, R45, 0x2, R38 ;  /* 0x000000022d2c7825 */ /* 0x001fe200078e0026 */
[----:B------:R-:W-:-:S02]  /*0310*/  IADD3 R47, PT, PT, R7, -0x2, RZ ;  /* 0xfffffffe072f7810 */ /* 0x000fc40007ffe0ff */
[----:B------:R-:W-:Y:S01]  /*0320*/  IADD3 R43, PT, PT, R7, 0x1, RZ ;  /* 0x00000001072b7810 */ /* 0x000fe20007ffe0ff */
[--C-:B------:R-:W-:Y:S01]  /*0330*/  IMAD.WIDE.U32 R40, R41, 0x2, R38.reuse ;  /* 0x0000000229287825 */ /* 0x100fe200078e0026 */
[----:B------:R0:W2:Y:S03]  /*0340*/  LDG.E.U16 R19, desc[UR6][R44.64] ;  /* 0x000000062c137981 */ /* 0x0000a6000c1e1500 */
[--C-:B------:R-:W-:Y:S02]  /*0350*/  IMAD.WIDE.U32 R52, R53, 0x2, R38.reuse ;  /* 0x0000000235347825 */ /* 0x100fe400078e0026 */
[----:B------:R-:W3:Y:S02]  /*0360*/  LDG.E.U16 R40, desc[UR6][R40.64] ;  /* 0x0000000628287981 */ /* 0x000ee4000c1e1500 */
[----:B------:R-:W-:-:S04]  /*0370*/  IMAD.WIDE.U32 R50, R51, 0x2, R38 ;  /* 0x0000000233327825 */ /* 0x000fc800078e0026 */
[--C-:B0-----:R-:W-:Y:S01]  /*0380*/  IMAD.WIDE.U32 R44, R11, 0x2, R38.reuse ;  /* 0x000000020b2c7825 */ /* 0x101fe200078e0026 */
[----:B------:R-:W4:Y:S04]  /*0390*/  LDG.E.U16 R37, desc[UR6][R50.64] ;  /* 0x0000000632257981 */ /* 0x000f28000c1e1500 */
[----:B------:R0:W5:Y:S01]  /*03a0*/  LDG.E.U16 R13, desc[UR6][R44.64] ;  /* 0x000000062c0d7981 */ /* 0x000162000c1e1500 */
[----:B------:R-:W-:-:S04]  /*03b0*/  IMAD.WIDE.U32 R48, R49, 0x2, R38 ;  /* 0x0000000231307825 */ /* 0x000fc800078e0026 */
[--C-:B------:R-:W-:Y:S01]  /*03c0*/  IMAD.WIDE.U32 R46, R47, 0x2, R38.reuse ;  /* 0x000000022f2e7825 */ /* 0x100fe200078e0026 */
[----:B------:R1:W2:Y:S01]  /*03d0*/  LDG.E.U16 R41, desc[UR6][R52.64] ;  /* 0x0000000634297981 */ /* 0x0002a2000c1e1500 */
[----:B0-----:R-:W-:Y:S02]  /*03e0*/  IADD3 R45, PT, PT, R7, 0x7, RZ ;  /* 0x00000007072d7810 */ /* 0x001fe40007ffe0ff */
[--C-:B------:R-:W-:Y:S01]  /*03f0*/  IMAD.WIDE.U32 R42, R43, 0x2, R38.reuse ;  /* 0x000000022b2a7825 */ /* 0x100fe200078e0026 */
[----:B------:R0:W5:Y:S03]  /*0400*/  LDG.E.U16 R35, desc[UR6][R48.64] ;  /* 0x0000000630237981 */ /* 0x000166000c1e1500 */
[----:B------:R-:W-:Y:S01]  /*0410*/  IMAD.WIDE.U32 R44, R45, 0x2, R38 ;  /* 0x000000022d2c7825 */ /* 0x000fe200078e0026 */
[----:B------:R0:W5:Y:S01]  /*0420*/  LDG.E.U16 R33, desc[UR6][R46.64] ;  /* 0x000000062e217981 */ /* 0x000162000c1e1500 */
[----:B-1----:R-:W-:-:S03]  /*0430*/  IADD3 R53, PT, PT, R7, 0x2, RZ ;  /* 0x0000000207357810 */ /* 0x002fc60007ffe0ff */
[----:B------:R1:W5:Y:S01]  /*0440*/  LDG.E.U16 R15, desc[UR6][R44.64] ;  /* 0x000000062c0f7981 */ /* 0x000362000c1e1500 */
[C---:B------:R-:W-:Y:S02]  /*0450*/  IADD3 R51, PT, PT, R7.reuse, 0x3, RZ ;  /* 0x0000000307337810 */ /* 0x040fe40007ffe0ff */
[C---:B0-----:R-:W-:Y:S01]  /*0460*/  IADD3 R49, PT, PT, R7.reuse, 0x4, RZ ;  /* 0x0000000407317810 */ /* 0x041fe20007ffe0ff */
[----:B------:R0:W5:Y:S01]  /*0470*/  LDG.E.U16 R23, desc[UR6][R42.64] ;  /* 0x000000062a177981 */ /* 0x000162000c1e1500 */
[C---:B------:R-:W-:Y:S02]  /*0480*/  IADD3 R11, PT, PT, R7.reuse, 0x8, RZ ;  /* 0x00000008070b7810 */ /* 0x040fe40007ffe0ff */
[C---:B------:R-:W-:Y:S01]  /*0490*/  IADD3 R47, PT, PT, R7.reuse, 0x5, RZ ;  /* 0x00000005072f7810 */ /* 0x040fe20007ffe0ff */
[C---:B-1----:R-:W-:Y:S01]  /*04a0*/  IMAD.WIDE.U32 R44, R7.reuse, 0x2, R38 ;  /* 0x00000002072c7825 */ /* 0x042fe200078e0026 */
[----:B0-----:R-:W-:-:S04]  /*04b0*/  IADD3 R43, PT, PT, R7, 0x6, RZ ;  /* 0x00000006072b7810 */ /* 0x001fc80007ffe0ff */
[----:B------:R0:W5:Y:S01]  /*04c0*/  LDG.E.U16 R27, desc[UR6][R44.64] ;  /* 0x000000062c1b7981 */ /* 0x000162000c1e1500 */
[----:B------:R-:W-:-:S04]  /*04d0*/  IMAD.WIDE.U32 R52, R53, 0x2, R38 ;  /* 0x0000000235347825 */ /* 0x000fc800078e0026 */
[--C-:B------:R-:W-:Y:S01]  /*04e0*/  IMAD.WIDE.U32 R50, R51, 0x2, R38.reuse ;  /* 0x0000000233327825 */ /* 0x100fe200078e0026 */
[----:B------:R-:W5:Y:S03]  /*04f0*/  LDG.E.U16 R31, desc[UR6][R52.64] ;  /* 0x00000006341f7981 */ /* 0x000f66000c1e1500 */
[--C-:B------:R-:W-:Y:S01]  /*0500*/  IMAD.WIDE.U32 R48, R49, 0x2, R38.reuse ;  /* 0x0000000231307825 */ /* 0x100fe200078e0026 */
[----:B------:R-:W5:Y:S03]  /*0510*/  LDG.E.U16 R29, desc[UR6][R50.64] ;  /* 0x00000006321d7981 */ /* 0x000f66000c1e1500 */
[--C-:B------:R-:W-:Y:S01]  /*0520*/  IMAD.WIDE.U32 R46, R47, 0x2, R38.reuse ;  /* 0x000000022f2e7825 */ /* 0x100fe200078e0026 */
[----:B------:R-:W5:Y:S03]  /*0530*/  LDG.E.U16 R25, desc[UR6][R48.64] ;  /* 0x0000000630197981 */ /* 0x000f66000c1e1500 */
[--C-:B------:R-:W-:Y:S01]  /*0540*/  IMAD.WIDE.U32 R42, R43, 0x2, R38.reuse ;  /* 0x000000022b2a7825 */ /* 0x100fe200078e0026 */
[----:B------:R-:W5:Y:S03]  /*0550*/  LDG.E.U16 R21, desc[UR6][R46.64] ;  /* 0x000000062e157981 */ /* 0x000f66000c1e1500 */
[----:B0-----:R-:W-:Y:S01]  /*0560*/  IMAD.WIDE.U32 R44, R11, 0x2, R38 ;  /* 0x000000020b2c7825 */ /* 0x001fe200078e0026 */
[----:B------:R0:W5:Y:S01]  /*0570*/  LDG.E.U16 R17, desc[UR6][R42.64] ;  /* 0x000000062a117981 */ /* 0x000162000c1e1500 */
[----:B------:R-:W0:Y:S03]  /*0580*/  LDC.64 R38, c[0x0][0x398] ;  /* 0x0000e600ff267b82 */ /* 0x000e260000000a00 */
[----:B------:R1:W5:Y:S01]  /*0590*/  LDG.E.U16 R11, desc[UR6][R44.64] ;  /* 0x000000062c0b7981 */ /* 0x000362000c1e1500 */
[----:B0-----:R-:W-:-:S06]  /*05a0*/  IMAD.WIDE.U32 R42, R34, 0x2, R38 ;  /* 0x00000002222a7825 */ /* 0x001fcc00078e0026 */
[----:B------:R-:W3:Y:S02]  /*05b0*/  LDG.E.U16 R43, desc[UR6][R42.64] ;  /* 0x000000062a2b7981 */ /* 0x000ee4000c1e1500 */
[----:B---3--:R-:W-:Y:S02]  /*05c0*/  HFMA2.BF16_V2 R36, R40.H0_H0, R43.H0_H0, R36.H0_H0 ;  /* 0x2000002b28247231 */ /* 0x008fe40000240824 */
[----:B------:R-:W-:-:S05]  /*05d0*/  IMAD.WIDE.U32 R42, R4, 0x2, R38 ;  /* 0x00000002042a7825 */ /* 0x000fca00078e0026 */
[----:B------:R-:W2:Y:S01]  /*05e0*/  LDG.E.U16 R40, desc[UR6][R42.64] ;  /* 0x000000062a287981 */ /* 0x000ea2000c1e1500 */
[----:B-1----:R-:W-:-:S04]  /*05f0*/  IMAD.WIDE.U32 R44, R8, 0x2, R38 ;  /* 0x00000002082c7825 */ /* 0x002fc800078e0026 */
[----:B--2---:R-:W-:Y:S02]  /*0600*/  HFMA2.BF16_V2 R36, R41.H0_H0, R40.H0_H0, R36.H0_H0 ;  /* 0x2000002829247231 */ /* 0x004fe40000240824 */
[----:B------:R-:W-:-:S06]  /*0610*/  IMAD.WIDE.U32 R40, R6, 0x2, R38 ;  /* 0x0000000206287825 */ /* 0x000fcc00078e0026 */
[----:B------:R-:W4:Y:S04]  /*0620*/  LDG.E.U16 R41, desc[UR6][R40.64] ;  /* 0x0000000628297981 */ /* 0x000f28000c1e1500 */
[----:B------:R0:W5:Y:S01]  /*0630*/  LDG.E.U16 R40, desc[UR6][R44.64] ;  /* 0x000000062c287981 */ /* 0x000162000c1e1500 */
[----:B------:R-:W-:-:S04]  /*0640*/  IMAD.WIDE.U32 R42, R10, 0x2, R38 ;  /* 0x000000020a2a7825 */ /* 0x000fc800078e0026 */
[--C-:B------:R-:W-:Y:S02]  /*0650*/  IMAD.WIDE.U32 R46, R12, 0x2, R38.reuse ;  /* 0x000000020c2e7825 */ /* 0x100fe400078e0026 */
[----:B------:R-:W2:Y:S02]  /*0660*/  LDG.E.U16 R42, desc[UR6][R42.64] ;  /* 0x000000062a2a7981 */ /* 0x000ea4000c1e1500 */
[----:B0-----:R-:W-:-:S04]  /*0670*/  IMAD.WIDE.U32 R44, R16, 0x2, R38 ;  /* 0x00000002102c7825 */ /* 0x001fc800078e0026 */
[----:B----4-:R-:W-:-:S04]  /*0680*/  HFMA2.BF16_V2 R36, R37.H0_H0, R41.H0_H0, R36.H0_H0 ;  /* 0x2000002925247231 */ /* 0x010fc80000240824 */
[----:B-----5:R-:W-:Y:S02]  /*0690*/  HFMA2.BF16_V2 R35, R35.H0_H0, R40.H0_H0, R36.H0_H0 ;  /* 0x2000002823237231 */ /* 0x020fe40000240824 */
[--C-:B------:R-:W-:Y:S01]  /*06a0*/  IMAD.WIDE.U32 R36, R14, 0x2, R38.reuse ;  /* 0x000000020e247825 */ /* 0x100fe200078e0026 */
[----:B------:R0:W3:Y:S05]  /*06b0*/  LDG.E.U16 R40, desc[UR6][R46.64] ;  /* 0x000000062e287981 */ /* 0x0000ea000c1e1500 */
[----:B------:R-:W4:Y:S04]  /*06c0*/  LDG.E.U16 R37, desc[UR6][R36.64] ;  /* 0x0000000624257981 */ /* 0x000f28000c1e1500 */
[----:B------:R1:W5:Y:S01]  /*06d0*/  LDG.E.U16 R36, desc[UR6][R44.64] ;  /* 0x000000062c247981 */ /* 0x000362000c1e1500 */
[----:B------:R-:W-:-:S04]  /*06e0*/  IMAD.WIDE.U32 R52, R18, 0x2, R38 ;  /* 0x0000000212347825 */ /* 0x000fc800078e0026 */
[----:B--2---:R-:W-:Y:S02]  /*06f0*/  HFMA2.BF16_V2 R19, R19.H0_H0, R42.H0_H0, R35.H0_H0 ;  /* 0x2000002a13137231 */ /* 0x004fe40000240823 */
[--C-:B------:R-:W-:Y:S01]  /*0700*/  IMAD.WIDE.U32 R50, R20, 0x2, R38.reuse ;  /* 0x0000000214327825 */ /* 0x100fe200078e0026 */
[----:B------:R-:W2:Y:S03]  /*0710*/  LDG.E.U16 R35, desc[UR6][R52.64] ;  /* 0x0000000634237981 */ /* 0x000ea6000c1e1500 */
[----:B------:R-:W-:-:S04]  /*0720*/  IMAD.WIDE.U32 R48, R22, 0x2, R38 ;  /* 0x0000000216307825 */ /* 0x000fc800078e0026 */
[----:B0-----:R-:W-:-:S04]  /*0730*/  IMAD.WIDE.U32 R46, R24, 0x2, R38 ;  /* 0x00000002182e7825 */ /* 0x001fc800078e0026 */
[----:B-1----:R-:W-:-:S04]  /*0740*/  IMAD.WIDE.U32 R44, R28, 0x2, R38 ;  /* 0x000000021c2c7825 */ /* 0x002fc800078e0026 */
[----:B------:R-:W-:-:S04]  /*0750*/  IMAD.WIDE.U32 R42, R30, 0x2, R38 ;  /* 0x000000021e2a7825 */ /* 0x000fc800078e0026 */
[----:B---3--:R-:W-:Y:S02]  /*0760*/  HFMA2.BF16_V2 R19, R33.H0_H0, R40.H0_H0, R19.H0_H0 ;  /* 0x2000002821137231 */ /* 0x008fe40000240813 */
[----:B------:R-:W3:Y:S02]  /*0770*/  LDG.E.U16 R33, desc[UR6][R50.64] ;  /* 0x0000000632217981 */ /* 0x000ee4000c1e1500 */
[----:B----4-:R-:W-:Y:S02]  /*0780*/  HFMA2.BF16_V2 R13, R13.H0_H0, R37.H0_H0, R19.H0_H0 ;  /* 0x200000250d0d7231 */ /* 0x010fe40000240813 */
[----:B------:R-:W4:Y:S01]  /*0790*/  LDG.E.U16 R37, desc[UR6][R48.64] ;  /* 0x0000000630257981 */ /* 0x000f22000c1e1500 */
[----:B------:R-:W-:-:S03]  /*07a0*/  IMAD.WIDE.U32 R40, R26, 0x2, R38 ;  /* 0x000000021a287825 */ /* 0x000fc600078e0026 */
[----:B------:R-:W4:Y:S04]  /*07b0*/  LDG.E.U16 R19, desc[UR6][R46.64] ;  /* 0x000000062e137981 */ /* 0x000f28000c1e1500 */
[----:B------:R-:W4:Y:S01]  /*07c0*/  LDG.E.U16 R40, desc[UR6][R40.64] ;  /* 0x0000000628287981 */ /* 0x000f22000c1e1500 */
[----:B-----5:R-:W-:Y:S02]  /*07d0*/  HFMA2.BF16_V2 R13, R27.H0_H0, R36.H0_H0, R13.H0_H0 ;  /* 0x200000241b0d7231 */ /* 0x020fe4000024080d */
[----:B------:R-:W-:Y:S01]  /*07e0*/  IMAD.WIDE.U32 R38, R32, 0x2, R38 ;  /* 0x0000000220267825 */ /* 0x000fe200078e0026 */
[----:B------:R-:W5:Y:S04]  /*07f0*/  LDG.E.U16 R36, desc[UR6][R44.64] ;  /* 0x000000062c247981 */ /* 0x000f68000c1e1500 */
[----:B------:R-:W5:Y:S04]  /*0800*/  LDG.E.U16 R27, desc[UR6][R42.64] ;  /* 0x000000062a1b7981 */ /* 0x000f68000c1e1500 */
[----:B------:R-:W5:Y:S01]  /*0810*/  LDG.E.U16 R38, desc[UR6][R38.64] ;  /* 0x0000000626267981 */ /* 0x000f62000c1e1500 */
[----:B--2---:R-:W-:Y:S01]  /*0820*/  HFMA2.BF16_V2 R13, R23.H0_H0, R35.H0_H0, R13.H0_H0 ;  /* 0x20000023170d7231 */ /* 0x004fe2000024080d */
        /* <DEDUP_REMOVED lines=21> */
[----:B------:R-:W-:-:S04]  /*0980*/  HFMA2.BF16_V2 R13, R25.H0_H0, R19.H0_H0, R13.H0_H0 ;  /* 0x20000013190d7231 */ /* 0x000fc8000024080d */
[----:B------:R-:W-:-:S04]  /*0990*/  HFMA2.BF16_V2 R13, R21.H0_H0, R40.H0_H0, R13.H0_H0 ;  /* 0x20000028150d7231 */ /* 0x000fc8000024080d */
[----:B-----5:R-:W-:-:S04]  /*09a0*/  HFMA2.BF16_V2 R13, R17.H0_H0, R36.H0_H0, R13.H0_H0 ;  /* 0x20000024110d7231 */ /* 0x020fc8000024080d */
[----:B------:R-:W-:-:S04]  /*09b0*/  HFMA2.BF16_V2 R19, R15.H0_H0, R27.H0_H0, R13.H0_H0 ;  /* 0x2000001b0f137231 */ /* 0x000fc8000024080d */
[----:B------:R-:W-:Y:S01]  /*09c0*/  HFMA2.BF16_V2 R36, R11.H0_H0, R38.H0_H0, R19.H0_H0 ;  /* 0x200000260b247231 */ /* 0x000fe20000240813 */
[----:B------:R-:W-:Y:S06]  /*09d0*/  @P0 BRA `(.L_x_9) ;  /* 0xfffffff8002c0947 */ /* 0x000fec000383ffff */
[----:B------:R-:W-:-:S07]  /*09e0*/  LOP3.LUT R4, R2, 0x7ffffff0, RZ, 0xc0, !PT ;  /* 0x7ffffff002047812 */ /* 0x000fce00078ec0ff */
.L_x_8:
[----:B------:R-:W-:-:S13]  /*09f0*/  LOP3.LUT P0, R6, R2, 0xf, RZ, 0xc0, !PT ;  /* 0x0000000f02067812 */ /* 0x000fda000780c0ff */
[----:B------:R-:W-:Y:S05]  /*0a00*/  @!P0 BRA `(.L_x_7) ;  /* 0x0000000400cc8947 */ /* 0x000fea0003800000 */
[----:B------:R-:W-:Y:S02]  /*0a10*/  ISETP.GE.U32.AND P0, PT, R6, 0x8, PT ;  /* 0x000000080600780c */ /* 0x000fe40003f06070 */
[----:B------:R-:W-:-:S04]  /*0a20*/  LOP3.LUT R26, R2, 0x7, RZ, 0xc0, !PT ;  /* 0x00000007021a7812 */ /* 0x000fc800078ec0ff */
[----:B------:R-:W-:-:S07]  /*0a30*/  ISETP.NE.AND P1, PT, R26, RZ, PT ;  /* 0x000000ff1a00720c */ /* 0x000fce0003f25270 */
[----:B------:R-:W-:Y:S06]  /*0a40*/  @!P0 BRA `(.L_x_10) ;  /* 0x0000000000ec8947 */ /* 0x000fec0003800000 */
[----:B------:R-:W0:Y:S01]  /*0a50*/  LDC.64 R8, c[0x0][0x390] ;  /* 0x0000e400ff087b82 */ /* 0x000e220000000a00 */
[----:B------:R-:W-:Y:S02]  /*0a60*/  IMAD R18, R4, R5, R0 ;  /* 0x0000000504127224 */ /* 0x000fe400078e0200 */
[----:B------:R-:W-:-:S05]  /*0a70*/  IMAD R33, R3, R2, R4 ;  /* 0x0000000203217224 */ /* 0x000fca00078e0204 */
[----:B------:R-:W1:Y:S01]  /*0a80*/  LDC.64 R6, c[0x0][0x398] ;  /* 0x0000e600ff067b82 */ /* 0x000e620000000a00 */
[-C--:B------:R-:W-:Y:S02]  /*0a90*/  IADD3 R20, PT, PT, R18, R5.reuse, RZ ;  /* 0x0000000512147210 */ /* 0x080fe40007ffe0ff */
[C---:B------:R-:W-:Y:S02]  /*0aa0*/  IADD3 R31, PT, PT, R33.reuse, 0x2, RZ ;  /* 0x00000002211f7810 */ /* 0x040fe40007ffe0ff */
        /* <DEDUP_REMOVED lines=11> */
[----:B------:R-:W-:Y:S01]  /*0b60*/  IMAD.WIDE.U32 R20, R20, 0x2, R6 ;  /* 0x0000000214147825 */ /* 0x000fe200078e0006 */
[----:B------:R1:W4:Y:S01]  /*0b70*/  LDG.E.U16 R27, desc[UR6][R14.64] ;  /* 0x000000060e1b7981 */ /* 0x000322000c1e1500 */
[----:B0-----:R-:W-:-:S02]  /*0b80*/  IADD3 R30, PT, PT, R32, R5, RZ ;  /* 0x00000005201e7210 */ /* 0x001fc40007ffe0ff */
[----:B------:R-:W-:Y:S01]  /*0b90*/  IMAD.WIDE.U32 R12, R28, 0x2, R6 ;  /* 0x000000021c0c7825 */ /* 0x000fe200078e0006 */
[----:B------:R-:W4:Y:S01]  /*0ba0*/  LDG.E.U16 R22, desc[UR6][R20.64] ;  /* 0x0000000614167981 */ /* 0x000f22000c1e1500 */
[----:B------:R-:W-:Y:S02]  /*0bb0*/  IADD3 R17, PT, PT, R33, 0x4, RZ ;  /* 0x0000000421117810 */ /* 0x000fe40007ffe0ff */
[----:B------:R-:W-:Y:S01]  /*0bc0*/  IMAD.WIDE.U32 R10, R11, 0x2, R8 ;  /* 0x000000020b0a7825 */ /* 0x000fe200078e0008 */
[----:B------:R-:W-:Y:S01]  /*0bd0*/  IADD3 R35, PT, PT, R33, 0x5, RZ ;  /* 0x0000000521237810 */ /* 0x000fe20007ffe0ff */
[----:B------:R-:W3:Y:S02]  /*0be0*/  LDG.E.U16 R28, desc[UR6][R12.64] ;  /* 0x000000060c1c7981 */ /* 0x000ee4000c1e1500 */
[--C-:B-1----:R-:W-:Y:S02]  /*0bf0*/  IMAD.WIDE.U32 R14, R32, 0x2, R6.reuse ;  /* 0x00000002200e7825 */ /* 0x102fe400078e0006 */
[----:B------:R0:W5:Y:S02]  /*0c00*/  LDG.E.U16 R23, desc[UR6][R10.64] ;  /* 0x000000060a177981 */ /* 0x000164000c1e1500 */
[C---:B------:R-:W-:Y:S01]  /*0c10*/  IMAD.WIDE.U32 R18, R30.reuse, 0x2, R6 ;  /* 0x000000021e127825 */ /* 0x040fe200078e0006 */
[-C--:B------:R-:W-:Y:S01]  /*0c20*/  IADD3 R30, PT, PT, R30, R5.reuse, RZ ;  /* 0x000000051e1e7210 */ /* 0x080fe20007ffe0ff */
[----:B------:R-:W5:Y:S02]  /*0c30*/  LDG.E.U16 R14, desc[UR6][R14.64] ;  /* 0x000000060e0e7981 */ /* 0x000f64000c1e1500 */
[--C-:B------:R-:W-:Y:S01]  /*0c40*/  IMAD.WIDE.U32 R16, R17, 0x2, R8.reuse ;  /* 0x0000000211107825 */ /* 0x100fe200078e0008 */
[C---:B------:R-:W-:Y:S01]  /*0c50*/  IADD3 R32, PT, PT, R30.reuse, R5, RZ ;  /* 0x000000051e207210 */ /* 0x040fe20007ffe0ff */
[----:B------:R-:W5:Y:S02]  /*0c60*/  LDG.E.U16 R18, desc[UR6][R18.64] ;  /* 0x0000000612127981 */ /* 0x000f64000c1e1500 */
[----:B0-----:R-:W-:Y:S01]  /*0c70*/  IMAD.WIDE.U32 R10, R35, 0x2, R8 ;  /* 0x00000002230a7825 */ /* 0x001fe200078e0008 */
[C---:B------:R-:W-:Y:S01]  /*0c80*/  IADD3 R35, PT, PT, R33.reuse, 0x6, RZ ;  /* 0x0000000621237810 */ /* 0x040fe20007ffe0ff */
[----:B------:R0:W5:Y:S02]  /*0c90*/  LDG.E.U16 R31, desc[UR6][R16.64] ;  /* 0x00000006101f7981 */ /* 0x000164000c1e1500 */
[--C-:B------:R-:W-:Y:S01]  /*0ca0*/  IMAD.WIDE.U32 R20, R30, 0x2, R6.reuse ;  /* 0x000000021e147825 */ /* 0x100fe200078e0006 */
[----:B------:R-:W-:Y:S01]  /*0cb0*/  IADD3 R33, PT, PT, R33, 0x7, RZ ;  /* 0x0000000721217810 */ /* 0x000fe20007ffe0ff */
[----:B------:R-:W5:Y:S02]  /*0cc0*/  LDG.E.U16 R11, desc[UR6][R10.64] ;  /* 0x000000060a0b7981 */ /* 0x000f64000c1e1500 */
[----:B------:R-:W-:-:S02]  /*0cd0*/  IMAD.WIDE.U32 R12, R32, 0x2, R6 ;  /* 0x00000002200c7825 */ /* 0x000fc400078e0006 */
[----:B------:R-:W5:Y:S02]  /*0ce0*/  LDG.E.U16 R20, desc[UR6][R20.64] ;  /* 0x0000000614147981 */ /* 0x000f64000c1e1500 */
[--C-:B0-----:R-:W-:Y:S01]  /*0cf0*/  IMAD.WIDE.U32 R16, R35, 0x2, R8.reuse ;  /* 0x0000000223107825 */ /* 0x101fe200078e0008 */
[----:B------:R-:W-:Y:S01]  /*0d00*/  IADD3 R35, PT, PT, R32, R5, RZ ;  /* 0x0000000520237210 */ /* 0x000fe20007ffe0ff */
[----:B------:R-:W5:Y:S02]  /*0d10*/  LDG.E.U16 R12, desc[UR6][R12.64] ;  /* 0x000000060c0c7981 */ /* 0x000f64000c1e1500 */
[----:B------:R-:W-:Y:S02]  /*0d20*/  IMAD.WIDE.U32 R8, R33, 0x2, R8 ;  /* 0x0000000221087825 */ /* 0x000fe400078e0008 */
[----:B------:R-:W5:Y:S02]  /*0d30*/  LDG.E.U16 R17, desc[UR6][R16.64] ;  /* 0x0000000610117981 */ /* 0x000f64000c1e1500 */
[----:B------:R-:W-:-:S02]  /*0d40*/  IMAD.WIDE.U32 R6, R35, 0x2, R6 ;  /* 0x0000000223067825 */ /* 0x000fc400078e0006 */
[----:B------:R-:W5:Y:S04]  /*0d50*/  LDG.E.U16 R15, desc[UR6][R8.64] ;  /* 0x00000006080f7981 */ /* 0x000f68000c1e1500 */
[----:B------:R3:W5:Y:S01]  /*0d60*/  LDG.E.U16 R6, desc[UR6][R6.64] ;  /* 0x0000000606067981 */ /* 0x000762000c1e1500 */
        /* <DEDUP_REMOVED lines=9> */
.L_x_10:
        /* <DEDUP_REMOVED lines=10> */
[C---:B------:R-:W-:Y:S02]  /*0ea0*/  IADD3 R17, PT, PT, R13.reuse, 0x2, RZ ;  /* 0x000000020d117810 */ /* 0x040fe40007ffe0ff */
[----:B------:R-:W-:Y:S01]  /*0eb0*/  IADD3 R25, PT, PT, R13, 0x3, RZ ;  /* 0x000000030d197810 */ /* 0x000fe20007ffe0ff */
[C---:B0-----:R-:W-:Y:S01]  /*0ec0*/  IMAD.WIDE.U32 R22, R12.reuse, 0x2, R6 ;  /* 0x000000020c167825 */ /* 0x041fe200078e0006 */
[----:B------:R-:W-:-:S04]  /*0ed0*/  IADD3 R12, PT, PT, R12, R5, RZ ;  /* 0x000000050c0c7210 */ /* 0x000fc80007ffe0ff */
[CC--:B------:R-:W-:Y:S01]  /*0ee0*/  IADD3 R24, PT, PT, R12.reuse, R5.reuse, RZ ;  /* 0x000000050c187210 */ /* 0x0c0fe20007ffe0ff */
[--C-:B-1----:R-:W-:Y:S01]  /*0ef0*/  IMAD.WIDE.U32 R20, R13, 0x2, R8.reuse ;  /* 0x000000020d147825 */ /* 0x102fe200078e0008 */
[----:B------:R-:W2:Y:S03]  /*0f00*/  LDG.E.U16 R22, desc[UR6][R22.64] ;  /* 0x0000000616167981 */ /* 0x000ea6000c1e1500 */
[----:B------:R-:W-:Y:S01]  /*0f10*/  IMAD.WIDE.U32 R18, R19, 0x2, R8 ;  /* 0x0000000213127825 */ /* 0x000fe200078e0008 */
[----:B------:R-:W2:Y:S03]  /*0f20*/  LDG.E.U16 R11, desc[UR6][R20.64] ;  /* 0x00000006140b7981 */ /* 0x000ea6000c1e1500 */
        /* <DEDUP_REMOVED lines=17> */
.L_x_11:
[----:B------:R-:W-:Y:S05]  /*1040*/  @!P1 BRA `(.L_x_7) ;  /* 0x00000000003c9947 */ /* 0x000fea0003800000 */
[----:B------:R-:W0:Y:S01]  /*1050*/  LDC.64 R12, c[0x0][0x390] ;  /* 0x0000e400ff0c7b82 */ /* 0x000e220000000a00 */
[----:B------:R-:W-:Y:S01]  /*1060*/  IMAD R11, R3, R2, R4 ;  /* 0x00000002030b7224 */ /* 0x000fe200078e0204 */
[----:B------:R-:W-:Y:S01]  /*1070*/  IADD3 R10, PT, PT, -R10, RZ, RZ ;  /* 0x000000ff0a0a7210 */ /* 0x000fe20007ffe1ff */
[----:B------:R-:W-:-:S05]  /*1080*/  IMAD R4, R4, R5, R0 ;  /* 0x0000000504047224 */ /* 0x000fca00078e0200 */
[----:B------:R-:W1:Y:S02]  /*1090*/  LDC.64 R14, c[0x0][0x398] ;  /* 0x0000e600ff0e7b82 */ /* 0x000e640000000a00 */
.L_x_12:
[----:B0-----:R-:W-:-:S04]  /*10a0*/  IMAD.WIDE.U32 R6, R11, 0x2, R12 ;  /* 0x000000020b067825 */ /* 0x001fc800078e000c */
[----:B-1----:R-:W-:Y:S02]  /*10b0*/  IMAD.WIDE.U32 R8, R4, 0x2, R14 ;  /* 0x0000000204087825 */ /* 0x002fe400078e000e */
        /* <DEDUP_REMOVED lines=8> */
.L_x_7:
[----:B------:R-:W0:Y:S01]  /*1140*/  LDC.64 R6, c[0x0][0x3a0] ;  /* 0x0000e800ff067b82 */ /* 0x000e220000000a00 */
[----:B------:R-:W-:-:S04]  /*1150*/  IMAD R3, R3, R5, R0 ;  /* 0x0000000503037224 */ /* 0x000fc800078e0200 */
[----:B0-----:R-:W-:-:S05]  /*1160*/  IMAD.WIDE.U32 R2, R3, 0x2, R6 ;  /* 0x0000000203027825 */ /* 0x001fca00078e0006 */
[----:B------:R-:W2:Y:S02]  /*1170*/  LDG.E.U16 R5, desc[UR6][R2.64] ;  /* 0x0000000602057981 */ /* 0x000ea4000c1e1500 */
[----:B--2---:R-:W-:-:S05]  /*1180*/  HADD2.BF16_V2 R5, R36.H0_H0, R5.H0_H0 ;  /* 0x2000000524057230 */ /* 0x004fca0000200800 */
[----:B------:R-:W-:Y:S01]  /*1190*/  STG.E.U16 desc[UR6][R2.64], R5 ;  /* 0x0000000502007986 */ /* 0x000fe2000c101506 */
[----:B------:R-:W-:Y:S05]  /*11a0*/  EXIT ;  /* 0x000000000000794d */ /* 0x000fea0003800000 */
.L_x_13:
        /* <DEDUP_REMOVED lines=13> */
.L_x_17:


//--------------------- .text._Z5hellov           --------------------------
	.section	.text._Z5hellov,"ax",@progbits
	.align	128
        .global         _Z5hellov
        .type           _Z5hellov,@function
        .size           _Z5hellov,(.L_x_18 - _Z5hellov)
        .other          _Z5hellov,@"STO_CUDA_ENTRY STV_DEFAULT"
_Z5hellov:
.text._Z5hellov:
[----:B------:R-:W0:Y:S01]  /*0000*/  LDC R1, c[0x0][0x37c] ;  /* 0x0000df00ff017b82 */ /* 0x000e220000000800 */
[----:B------:R-:W1:Y:S01]  /*0010*/  S2R R8, SR_CTAID.X ;  /* 0x0000000000087919 */ /* 0x000e620000002500 */
[----:B0-----:R-:W-:Y:S01]  /*0020*/  VIADD R1, R1, 0xfffffff8 ;  /* 0xfffffff801017836 */ /* 0x001fe20000000000 */
[----:B------:R-:W-:Y:S01]  /*0030*/  MOV R0, 0x8 ;  /* 0x0000000800007802 */ /* 0x000fe20000000f00 */
[----:B------:R-:W0:Y:S01]  /*0040*/  LDCU UR4, c[0x0][0x2f8] ;  /* 0x00005f00ff0477ac */ /* 0x000e220008000800 */
[----:B------:R-:W1:Y:S03]  /*0050*/  S2R R9, SR_TID.X ;  /* 0x0000000000097919 */ /* 0x000e660000002100 */
[----:B------:R2:W3:Y:S01]  /*0060*/  LDC.64 R2, c[0x4][R0] ;  /* 0x0100000000027b82 */ /* 0x0004e20000000a00 */
[----:B------:R-:W4:Y:S01]  /*0070*/  LDCU.64 UR6, c[0x4][URZ] ;  /* 0x01000000ff0677ac */ /* 0x000f220008000a00 */
[----:B------:R-:W5:Y:S01]  /*0080*/  LDCU UR5, c[0x0][0x2fc] ;  /* 0x00005f80ff0577ac */ /* 0x000f620008000800 */
[----:B0-----:R-:W-:Y:S01]  /*0090*/  IADD3 R6, P0, PT, R1, UR4, RZ ;  /* 0x0000000401067c10 */ /* 0x001fe2000ff1e0ff */
[----:B----4-:R-:W-:Y:S01]  /*00a0*/  IMAD.U32 R4, RZ, RZ, UR6 ;  /* 0x00000006ff047e24 */ /* 0x010fe2000f8e00ff */
[----:B------:R-:W-:-:S03]  /*00b0*/  MOV R5, UR7 ;  /* 0x0000000700057c02 */ /* 0x000fc60008000f00 */
[----:B-----5:R-:W-:Y:S01]  /*00c0*/  IMAD.X R7, RZ, RZ, UR5, P0 ;  /* 0x00000005ff077e24 */ /* 0x020fe200080e06ff */
[----:B-1----:R2:W-:Y:S07]  /*00d0*/  STL.64 [R1], R8 ;  /* 0x0000000801007387 */ /* 0x0025ee0000100a00 */
[----:B------:R-:W-:-:S07]  /*00e0*/  LEPC R20, `(.L_x_14) ;  /* 0x000000001014794e */ /* 0x000fce0000000000 */
[----:B--23--:R-:W-:Y:S05]  /*00f0*/  CALL.ABS.NOINC R2 ;  /* 0x0000000002007343 */ /* 0x00cfea0003c00000 */
.L_x_14:
[----:B------:R-:W-:Y:S05]  /*0100*/  EXIT ;  /* 0x000000000000794d */ /* 0x000fea0003800000 */
.L_x_15:
        /* <DEDUP_REMOVED lines=15> */
.L_x_18:


//--------------------- .nv.global.init           --------------------------
	.section	.nv.global.init,"aw",@progbits
.nv.global.init:
	.type		$str,@object
	.size		$str,(.L_0 - $str)
$str:
        /*0000*/ 	.byte	0x48, 0x65, 0x6c, 0x6c, 0x6f, 0x20, 0x66, 0x72, 0x6f, 0x6d, 0x20, 0x62, 0x6c, 0x6f, 0x63, 0x6b
        /*0010*/ 	.byte	0x20, 0x25, 0x64, 0x2c, 0x20, 0x74, 0x68, 0x72, 0x65, 0x61, 0x64, 0x20, 0x25, 0x64, 0x0a, 0x00
.L_0:


//--------------------- .nv.shared.reserved.0     --------------------------
	.section	.nv.shared.reserved.0,"aw",@nobits
	.weak		__nv_reservedSMEM_offset_0_alias
	.size		__nv_reservedSMEM_offset_0_alias, 0, 64
	.other		__nv_reservedSMEM_offset_0_alias,@"STO_CUDA_RESERVED_SHARED STV_DEFAULT"
__nv_reservedSMEM_offset_0_alias:
	.zero		0
	.zero		64


//--------------------- .nv.constant0._Z7kernel2ILj32EEviiiPK13__nv_bfloat16S2_PS0_ --------------------------
	.section	.nv.constant0._Z7kernel2ILj32EEviiiPK13__nv_bfloat16S2_PS0_,"a",@progbits
	.sectionflags	@""
	.align	4
.nv.constant0._Z7kernel2ILj32EEviiiPK13__nv_bfloat16S2_PS0_:
	.zero		936


//--------------------- .nv.constant0._Z7kernel1iiiPK13__nv_bfloat16S1_PS_ --------------------------
	.section	.nv.constant0._Z7kernel1iiiPK13__nv_bfloat16S1_PS_,"a",@progbits
	.sectionflags	@""
	.align	4
.nv.constant0._Z7kernel1iiiPK13__nv_bfloat16S1_PS_:
	.zero		936


//--------------------- .nv.constant0._Z5hellov   --------------------------
	.section	.nv.constant0._Z5hellov,"a",@progbits
	.sectionflags	@""
	.align	4
.nv.constant0._Z5hellov:
	.zero		896


//--------------------- SYMBOLS --------------------------

	.type		.nv.reservedSmem.offset0,@object
	.size		.nv.reservedSmem.offset0,0x4
	.type		vprintf,@function
